//
// Generated by NVIDIA NVVM Compiler
//
// Compiler Build ID: CL-36424714
// Cuda compilation tools, release 13.0, V13.0.88
// Based on NVVM 20.0.0
//

.version 9.0
.target sm_100
.address_size 64

	// .globl	transpose

.visible .entry transpose(
	.param .u64 .ptr .align 1 transpose_param_0,
	.param .u64 .ptr .align 1 transpose_param_1,
	.param .u64 .ptr .align 1 transpose_param_2,
	.param .u32 transpose_param_3,
	.param .u32 transpose_param_4
)
{
	.reg .pred 	%p<20>;
	.reg .b16 	%rs<47>;
	.reg .b32 	%r<68>;
	.reg .b32 	%f<155>;
	.reg .b64 	%rd<64>;
	.reg .b64 	%fd<12>;

	ld.param.u64 	%rd16, [transpose_param_0];
	ld.param.u64 	%rd17, [transpose_param_1];
	ld.param.u64 	%rd18, [transpose_param_2];
	ld.param.u32 	%r37, [transpose_param_3];
	ld.param.u32 	%r38, [transpose_param_4];
	cvta.to.global.u64 	%rd1, %rd18;
	cvta.to.global.u64 	%rd2, %rd16;
	cvta.to.global.u64 	%rd3, %rd17;
	mov.u32 	%r39, %ctaid.x;
	mov.u32 	%r40, %ntid.x;
	mov.u32 	%r41, %tid.x;
	mad.lo.s32 	%r1, %r39, %r40, %r41;
	setp.ge.s32 	%p1, %r1, %r38;
	@%p1 bra 	$L__BB0_27;
	mad.lo.s32 	%r42, %r1, %r37, %r1;
	cvt.s64.s32 	%rd4, %r42;
	add.s64 	%rd5, %rd3, %rd4;
	ld.global.u8 	%rs1, [%rd5];
	setp.lt.s32 	%p2, %r37, 1;
	mov.f64 	%fd11, 0d0000000000000000;
	@%p2 bra 	$L__BB0_15;
	cvt.u32.u64 	%r44, %rd4;
	add.s32 	%r2, %r44, 1;
	and.b32  	%r3, %r37, 15;
	setp.lt.u32 	%p3, %r37, 16;
	mov.f32 	%f154, 0f00000000;
	mov.b32 	%r59, 0;
	@%p3 bra 	$L__BB0_5;
	and.b32  	%r59, %r37, 2147483632;
	neg.s32 	%r57, %r59;
	add.s64 	%rd6, %rd3, 7;
	add.s64 	%rd61, %rd1, 32;
	mov.f32 	%f154, 0f00000000;
	mov.u32 	%r56, %r2;
$L__BB0_4:
	.pragma "nounroll";
	cvt.s64.s32 	%rd19, %r56;
	add.s64 	%rd20, %rd6, %rd19;
	ld.global.u8 	%rs2, [%rd20+-7];
	cvt.rn.f32.u16 	%f18, %rs2;
	ld.global.f32 	%f19, [%rd61+-32];
	fma.rn.f32 	%f20, %f19, %f18, %f154;
	ld.global.u8 	%rs3, [%rd20+-6];
	cvt.rn.f32.u16 	%f21, %rs3;
	ld.global.f32 	%f22, [%rd61+-28];
	fma.rn.f32 	%f23, %f22, %f21, %f20;
	ld.global.u8 	%rs4, [%rd20+-5];
	cvt.rn.f32.u16 	%f24, %rs4;
	ld.global.f32 	%f25, [%rd61+-24];
	fma.rn.f32 	%f26, %f25, %f24, %f23;
	ld.global.u8 	%rs5, [%rd20+-4];
	cvt.rn.f32.u16 	%f27, %rs5;
	ld.global.f32 	%f28, [%rd61+-20];
	fma.rn.f32 	%f29, %f28, %f27, %f26;
	ld.global.u8 	%rs6, [%rd20+-3];
	cvt.rn.f32.u16 	%f30, %rs6;
	ld.global.f32 	%f31, [%rd61+-16];
	fma.rn.f32 	%f32, %f31, %f30, %f29;
	ld.global.u8 	%rs7, [%rd20+-2];
	cvt.rn.f32.u16 	%f33, %rs7;
	ld.global.f32 	%f34, [%rd61+-12];
	fma.rn.f32 	%f35, %f34, %f33, %f32;
	ld.global.u8 	%rs8, [%rd20+-1];
	cvt.rn.f32.u16 	%f36, %rs8;
	ld.global.f32 	%f37, [%rd61+-8];
	fma.rn.f32 	%f38, %f37, %f36, %f35;
	ld.global.u8 	%rs9, [%rd20];
	cvt.rn.f32.u16 	%f39, %rs9;
	ld.global.f32 	%f40, [%rd61+-4];
	fma.rn.f32 	%f41, %f40, %f39, %f38;
	ld.global.u8 	%rs10, [%rd20+1];
	cvt.rn.f32.u16 	%f42, %rs10;
	ld.global.f32 	%f43, [%rd61];
	fma.rn.f32 	%f44, %f43, %f42, %f41;
	ld.global.u8 	%rs11, [%rd20+2];
	cvt.rn.f32.u16 	%f45, %rs11;
	ld.global.f32 	%f46, [%rd61+4];
	fma.rn.f32 	%f47, %f46, %f45, %f44;
	ld.global.u8 	%rs12, [%rd20+3];
	cvt.rn.f32.u16 	%f48, %rs12;
	ld.global.f32 	%f49, [%rd61+8];
	fma.rn.f32 	%f50, %f49, %f48, %f47;
	ld.global.u8 	%rs13, [%rd20+4];
	cvt.rn.f32.u16 	%f51, %rs13;
	ld.global.f32 	%f52, [%rd61+12];
	fma.rn.f32 	%f53, %f52, %f51, %f50;
	ld.global.u8 	%rs14, [%rd20+5];
	cvt.rn.f32.u16 	%f54, %rs14;
	ld.global.f32 	%f55, [%rd61+16];
	fma.rn.f32 	%f56, %f55, %f54, %f53;
	ld.global.u8 	%rs15, [%rd20+6];
	cvt.rn.f32.u16 	%f57, %rs15;
	ld.global.f32 	%f58, [%rd61+20];
	fma.rn.f32 	%f59, %f58, %f57, %f56;
	ld.global.u8 	%rs16, [%rd20+7];
	cvt.rn.f32.u16 	%f60, %rs16;
	ld.global.f32 	%f61, [%rd61+24];
	fma.rn.f32 	%f62, %f61, %f60, %f59;
	ld.global.u8 	%rs17, [%rd20+8];
	cvt.rn.f32.u16 	%f63, %rs17;
	ld.global.f32 	%f64, [%rd61+28];
	fma.rn.f32 	%f154, %f64, %f63, %f62;
	add.s32 	%r57, %r57, 16;
	add.s32 	%r56, %r56, 16;
	add.s64 	%rd61, %rd61, 64;
	setp.ne.s32 	%p4, %r57, 0;
	@%p4 bra 	$L__BB0_4;
$L__BB0_5:
	setp.eq.s32 	%p5, %r3, 0;
	@%p5 bra 	$L__BB0_14;
	and.b32  	%r11, %r37, 7;
	setp.lt.u32 	%p6, %r3, 8;
	@%p6 bra 	$L__BB0_8;
	add.s32 	%r45, %r2, %r59;
	cvt.s64.s32 	%rd21, %r45;
	add.s64 	%rd22, %rd3, %rd21;
	ld.global.u8 	%rs18, [%rd22];
	cvt.rn.f32.u16 	%f66, %rs18;
	mul.wide.u32 	%rd23, %r59, 4;
	add.s64 	%rd24, %rd1, %rd23;
	ld.global.f32 	%f67, [%rd24];
	fma.rn.f32 	%f68, %f67, %f66, %f154;
	ld.global.u8 	%rs19, [%rd22+1];
	cvt.rn.f32.u16 	%f69, %rs19;
	ld.global.f32 	%f70, [%rd24+4];
	fma.rn.f32 	%f71, %f70, %f69, %f68;
	ld.global.u8 	%rs20, [%rd22+2];
	cvt.rn.f32.u16 	%f72, %rs20;
	ld.global.f32 	%f73, [%rd24+8];
	fma.rn.f32 	%f74, %f73, %f72, %f71;
	ld.global.u8 	%rs21, [%rd22+3];
	cvt.rn.f32.u16 	%f75, %rs21;
	ld.global.f32 	%f76, [%rd24+12];
	fma.rn.f32 	%f77, %f76, %f75, %f74;
	ld.global.u8 	%rs22, [%rd22+4];
	cvt.rn.f32.u16 	%f78, %rs22;
	ld.global.f32 	%f79, [%rd24+16];
	fma.rn.f32 	%f80, %f79, %f78, %f77;
	ld.global.u8 	%rs23, [%rd22+5];
	cvt.rn.f32.u16 	%f81, %rs23;
	ld.global.f32 	%f82, [%rd24+20];
	fma.rn.f32 	%f83, %f82, %f81, %f80;
	ld.global.u8 	%rs24, [%rd22+6];
	cvt.rn.f32.u16 	%f84, %rs24;
	ld.global.f32 	%f85, [%rd24+24];
	fma.rn.f32 	%f86, %f85, %f84, %f83;
	ld.global.u8 	%rs25, [%rd22+7];
	cvt.rn.f32.u16 	%f87, %rs25;
	ld.global.f32 	%f88, [%rd24+28];
	fma.rn.f32 	%f154, %f88, %f87, %f86;
	add.s32 	%r59, %r59, 8;
$L__BB0_8:
	setp.eq.s32 	%p7, %r11, 0;
	@%p7 bra 	$L__BB0_14;
	and.b32  	%r14, %r37, 3;
	setp.lt.u32 	%p8, %r11, 4;
	@%p8 bra 	$L__BB0_11;
	add.s32 	%r46, %r2, %r59;
	cvt.s64.s32 	%rd25, %r46;
	add.s64 	%rd26, %rd3, %rd25;
	ld.global.u8 	%rs26, [%rd26];
	cvt.rn.f32.u16 	%f90, %rs26;
	mul.wide.u32 	%rd27, %r59, 4;
	add.s64 	%rd28, %rd1, %rd27;
	ld.global.f32 	%f91, [%rd28];
	fma.rn.f32 	%f92, %f91, %f90, %f154;
	ld.global.u8 	%rs27, [%rd26+1];
	cvt.rn.f32.u16 	%f93, %rs27;
	ld.global.f32 	%f94, [%rd28+4];
	fma.rn.f32 	%f95, %f94, %f93, %f92;
	ld.global.u8 	%rs28, [%rd26+2];
	cvt.rn.f32.u16 	%f96, %rs28;
	ld.global.f32 	%f97, [%rd28+8];
	fma.rn.f32 	%f98, %f97, %f96, %f95;
	ld.global.u8 	%rs29, [%rd26+3];
	cvt.rn.f32.u16 	%f99, %rs29;
	ld.global.f32 	%f100, [%rd28+12];
	fma.rn.f32 	%f154, %f100, %f99, %f98;
	add.s32 	%r59, %r59, 4;
$L__BB0_11:
	setp.eq.s32 	%p9, %r14, 0;
	@%p9 bra 	$L__BB0_14;
	mul.wide.u32 	%rd29, %r59, 4;
	add.s64 	%rd62, %rd1, %rd29;
	add.s32 	%r48, %r59, %r44;
	add.s32 	%r62, %r48, 1;
	neg.s32 	%r61, %r14;
$L__BB0_13:
	.pragma "nounroll";
	cvt.s64.s32 	%rd30, %r62;
	add.s64 	%rd31, %rd3, %rd30;
	ld.global.u8 	%rs30, [%rd31];
	cvt.rn.f32.u16 	%f101, %rs30;
	ld.global.f32 	%f102, [%rd62];
	fma.rn.f32 	%f154, %f102, %f101, %f154;
	add.s64 	%rd62, %rd62, 4;
	add.s32 	%r62, %r62, 1;
	add.s32 	%r61, %r61, 1;
	setp.ne.s32 	%p10, %r61, 0;
	@%p10 bra 	$L__BB0_13;
$L__BB0_14:
	cvt.f64.f32 	%fd11, %f154;
$L__BB0_15:
	setp.lt.s32 	%p11, %r37, 1;
	cvt.rn.f64.u16 	%fd4, %rs1;
	neg.f64 	%fd5, %fd4;
	mul.f64 	%fd6, %fd11, %fd5;
	cvt.rn.f32.f64 	%f103, %fd6;
	fma.rn.f32 	%f104, %f103, 0f3BBB989D, 0f3F000000;
	cvt.sat.f32.f32 	%f105, %f104;
	mov.f32 	%f106, 0f4B400001;
	mov.f32 	%f107, 0f437C0000;
	fma.rm.f32 	%f108, %f105, %f107, %f106;
	add.f32 	%f109, %f108, 0fCB40007F;
	neg.f32 	%f110, %f109;
	fma.rn.f32 	%f111, %f103, 0f3FB8AA3B, %f110;
	fma.rn.f32 	%f112, %f103, 0f32A57060, %f111;
	mov.b32 	%r49, %f108;
	shl.b32 	%r50, %r49, 23;
	mov.b32 	%f113, %r50;
	ex2.approx.ftz.f32 	%f114, %f112;
	mul.f32 	%f115, %f114, %f113;
	cvt.f64.f32 	%fd7, %f115;
	add.f64 	%fd8, %fd7, 0d3FF0000000000000;
	rcp.rn.f64 	%fd9, %fd8;
	sub.f64 	%fd10, %fd9, %fd4;
	cvt.rn.f32.f64 	%f14, %fd10;
	@%p11 bra 	$L__BB0_27;
	and.b32  	%r23, %r37, 7;
	setp.lt.u32 	%p12, %r37, 8;
	mov.b32 	%r66, 0;
	@%p12 bra 	$L__BB0_19;
	and.b32  	%r66, %r37, 2147483640;
	neg.s32 	%r64, %r66;
	shl.b32 	%r26, %r38, 3;
	add.s64 	%rd32, %rd4, %rd3;
	add.s64 	%rd63, %rd32, 4;
	mul.wide.s32 	%rd35, %r38, 4;
	mov.u32 	%r63, %r1;
$L__BB0_18:
	.pragma "nounroll";
	ld.global.u8 	%rs32, [%rd63+-3];
	cvt.rn.f32.u16 	%f116, %rs32;
	mul.f32 	%f117, %f14, %f116;
	mul.wide.s32 	%rd33, %r63, 4;
	add.s64 	%rd34, %rd2, %rd33;
	st.global.f32 	[%rd34], %f117;
	ld.global.u8 	%rs33, [%rd63+-2];
	cvt.rn.f32.u16 	%f118, %rs33;
	mul.f32 	%f119, %f14, %f118;
	add.s64 	%rd36, %rd34, %rd35;
	st.global.f32 	[%rd36], %f119;
	ld.global.u8 	%rs34, [%rd63+-1];
	cvt.rn.f32.u16 	%f120, %rs34;
	mul.f32 	%f121, %f14, %f120;
	add.s64 	%rd37, %rd36, %rd35;
	st.global.f32 	[%rd37], %f121;
	ld.global.u8 	%rs35, [%rd63];
	cvt.rn.f32.u16 	%f122, %rs35;
	mul.f32 	%f123, %f14, %f122;
	add.s64 	%rd38, %rd37, %rd35;
	st.global.f32 	[%rd38], %f123;
	ld.global.u8 	%rs36, [%rd63+1];
	cvt.rn.f32.u16 	%f124, %rs36;
	mul.f32 	%f125, %f14, %f124;
	add.s64 	%rd39, %rd38, %rd35;
	st.global.f32 	[%rd39], %f125;
	ld.global.u8 	%rs37, [%rd63+2];
	cvt.rn.f32.u16 	%f126, %rs37;
	mul.f32 	%f127, %f14, %f126;
	add.s64 	%rd40, %rd39, %rd35;
	st.global.f32 	[%rd40], %f127;
	ld.global.u8 	%rs38, [%rd63+3];
	cvt.rn.f32.u16 	%f128, %rs38;
	mul.f32 	%f129, %f14, %f128;
	add.s64 	%rd41, %rd40, %rd35;
	st.global.f32 	[%rd41], %f129;
	ld.global.u8 	%rs39, [%rd63+4];
	cvt.rn.f32.u16 	%f130, %rs39;
	mul.f32 	%f131, %f14, %f130;
	add.s64 	%rd42, %rd41, %rd35;
	st.global.f32 	[%rd42], %f131;
	add.s32 	%r64, %r64, 8;
	add.s32 	%r63, %r63, %r26;
	add.s64 	%rd63, %rd63, 8;
	setp.ne.s32 	%p13, %r64, 0;
	@%p13 bra 	$L__BB0_18;
$L__BB0_19:
	setp.eq.s32 	%p14, %r23, 0;
	@%p14 bra 	$L__BB0_27;
	and.b32  	%r32, %r37, 3;
	setp.lt.u32 	%p15, %r23, 4;
	@%p15 bra 	$L__BB0_22;
	cvt.u64.u32 	%rd43, %r66;
	add.s64 	%rd44, %rd5, %rd43;
	ld.global.u8 	%rs40, [%rd44+1];
	cvt.rn.f32.u16 	%f132, %rs40;
	mul.f32 	%f133, %f14, %f132;
	mad.lo.s32 	%r52, %r66, %r38, %r1;
	mul.wide.s32 	%rd45, %r52, 4;
	add.s64 	%rd46, %rd2, %rd45;
	st.global.f32 	[%rd46], %f133;
	ld.global.u8 	%rs41, [%rd44+2];
	cvt.rn.f32.u16 	%f134, %rs41;
	mul.f32 	%f135, %f14, %f134;
	mul.wide.s32 	%rd47, %r38, 4;
	add.s64 	%rd48, %rd46, %rd47;
	st.global.f32 	[%rd48], %f135;
	ld.global.u8 	%rs42, [%rd44+3];
	cvt.rn.f32.u16 	%f136, %rs42;
	mul.f32 	%f137, %f14, %f136;
	add.s64 	%rd49, %rd48, %rd47;
	st.global.f32 	[%rd49], %f137;
	ld.global.u8 	%rs43, [%rd44+4];
	cvt.rn.f32.u16 	%f138, %rs43;
	mul.f32 	%f139, %f14, %f138;
	add.s64 	%rd50, %rd49, %rd47;
	st.global.f32 	[%rd50], %f139;
	add.s32 	%r66, %r66, 4;
$L__BB0_22:
	setp.eq.s32 	%p16, %r32, 0;
	@%p16 bra 	$L__BB0_27;
	setp.eq.s32 	%p17, %r32, 1;
	@%p17 bra 	$L__BB0_25;
	cvt.s64.s32 	%rd51, %r66;
	add.s64 	%rd52, %rd5, %rd51;
	ld.global.u8 	%rs44, [%rd52+1];
	cvt.rn.f32.u16 	%f140, %rs44;
	mul.f32 	%f141, %f14, %f140;
	mad.lo.s32 	%r53, %r66, %r38, %r1;
	mul.wide.s32 	%rd53, %r53, 4;
	add.s64 	%rd54, %rd2, %rd53;
	st.global.f32 	[%rd54], %f141;
	ld.global.u8 	%rs45, [%rd52+2];
	cvt.rn.f32.u16 	%f142, %rs45;
	mul.f32 	%f143, %f14, %f142;
	mul.wide.s32 	%rd55, %r38, 4;
	add.s64 	%rd56, %rd54, %rd55;
	st.global.f32 	[%rd56], %f143;
	add.s32 	%r66, %r66, 2;
$L__BB0_25:
	and.b32  	%r54, %r37, 1;
	setp.eq.b32 	%p18, %r54, 1;
	not.pred 	%p19, %p18;
	@%p19 bra 	$L__BB0_27;
	cvt.s64.s32 	%rd57, %r66;
	add.s64 	%rd58, %rd5, %rd57;
	ld.global.u8 	%rs46, [%rd58+1];
	cvt.rn.f32.u16 	%f144, %rs46;
	mul.f32 	%f145, %f14, %f144;
	mad.lo.s32 	%r55, %r66, %r38, %r1;
	mul.wide.s32 	%rd59, %r55, 4;
	add.s64 	%rd60, %rd2, %rd59;
	st.global.f32 	[%rd60], %f145;
$L__BB0_27:
	ret;

}
	// .globl	local_reduce
.visible .entry local_reduce(
	.param .u64 .ptr .align 1 local_reduce_param_0,
	.param .u64 .ptr .align 1 local_reduce_param_1,
	.param .u32 local_reduce_param_2,
	.param .u32 local_reduce_param_3
)
{
	.reg .pred 	%p<11>;
	.reg .b32 	%r<38>;
	.reg .b32 	%f<83>;
	.reg .b64 	%rd<16>;

	ld.param.u64 	%rd3, [local_reduce_param_0];
	ld.param.u64 	%rd4, [local_reduce_param_1];
	ld.param.u32 	%r24, [local_reduce_param_2];
	ld.param.u32 	%r23, [local_reduce_param_3];
	cvta.to.global.u64 	%rd1, %rd4;
	mov.u32 	%r25, %ctaid.x;
	mov.u32 	%r26, %ntid.x;
	mov.u32 	%r27, %tid.x;
	mad.lo.s32 	%r1, %r25, %r26, %r27;
	setp.ge.s32 	%p1, %r1, %r24;
	@%p1 bra 	$L__BB1_15;
	setp.lt.s32 	%p2, %r23, 1;
	mov.f32 	%f82, 0f00000000;
	@%p2 bra 	$L__BB1_14;
	mul.lo.s32 	%r2, %r23, %r1;
	and.b32  	%r3, %r23, 15;
	setp.lt.u32 	%p3, %r23, 16;
	mov.f32 	%f82, 0f00000000;
	mov.b32 	%r34, 0;
	@%p3 bra 	$L__BB1_5;
	and.b32  	%r34, %r23, 2147483632;
	neg.s32 	%r32, %r34;
	add.s64 	%rd2, %rd1, 32;
	mov.f32 	%f82, 0f00000000;
	mov.u32 	%r31, %r2;
$L__BB1_4:
	.pragma "nounroll";
	mul.wide.s32 	%rd5, %r31, 4;
	add.s64 	%rd6, %rd2, %rd5;
	ld.global.f32 	%f18, [%rd6+-32];
	add.f32 	%f19, %f82, %f18;
	ld.global.f32 	%f20, [%rd6+-28];
	add.f32 	%f21, %f19, %f20;
	ld.global.f32 	%f22, [%rd6+-24];
	add.f32 	%f23, %f21, %f22;
	ld.global.f32 	%f24, [%rd6+-20];
	add.f32 	%f25, %f23, %f24;
	ld.global.f32 	%f26, [%rd6+-16];
	add.f32 	%f27, %f25, %f26;
	ld.global.f32 	%f28, [%rd6+-12];
	add.f32 	%f29, %f27, %f28;
	ld.global.f32 	%f30, [%rd6+-8];
	add.f32 	%f31, %f29, %f30;
	ld.global.f32 	%f32, [%rd6+-4];
	add.f32 	%f33, %f31, %f32;
	ld.global.f32 	%f34, [%rd6];
	add.f32 	%f35, %f33, %f34;
	ld.global.f32 	%f36, [%rd6+4];
	add.f32 	%f37, %f35, %f36;
	ld.global.f32 	%f38, [%rd6+8];
	add.f32 	%f39, %f37, %f38;
	ld.global.f32 	%f40, [%rd6+12];
	add.f32 	%f41, %f39, %f40;
	ld.global.f32 	%f42, [%rd6+16];
	add.f32 	%f43, %f41, %f42;
	ld.global.f32 	%f44, [%rd6+20];
	add.f32 	%f45, %f43, %f44;
	ld.global.f32 	%f46, [%rd6+24];
	add.f32 	%f47, %f45, %f46;
	ld.global.f32 	%f48, [%rd6+28];
	add.f32 	%f82, %f47, %f48;
	add.s32 	%r32, %r32, 16;
	add.s32 	%r31, %r31, 16;
	setp.ne.s32 	%p4, %r32, 0;
	@%p4 bra 	$L__BB1_4;
$L__BB1_5:
	setp.eq.s32 	%p5, %r3, 0;
	@%p5 bra 	$L__BB1_14;
	and.b32  	%r11, %r23, 7;
	setp.lt.u32 	%p6, %r3, 8;
	@%p6 bra 	$L__BB1_8;
	add.s32 	%r29, %r34, %r2;
	mul.wide.s32 	%rd7, %r29, 4;
	add.s64 	%rd8, %rd1, %rd7;
	ld.global.f32 	%f50, [%rd8];
	add.f32 	%f51, %f82, %f50;
	ld.global.f32 	%f52, [%rd8+4];
	add.f32 	%f53, %f51, %f52;
	ld.global.f32 	%f54, [%rd8+8];
	add.f32 	%f55, %f53, %f54;
	ld.global.f32 	%f56, [%rd8+12];
	add.f32 	%f57, %f55, %f56;
	ld.global.f32 	%f58, [%rd8+16];
	add.f32 	%f59, %f57, %f58;
	ld.global.f32 	%f60, [%rd8+20];
	add.f32 	%f61, %f59, %f60;
	ld.global.f32 	%f62, [%rd8+24];
	add.f32 	%f63, %f61, %f62;
	ld.global.f32 	%f64, [%rd8+28];
	add.f32 	%f82, %f63, %f64;
	add.s32 	%r34, %r34, 8;
$L__BB1_8:
	setp.eq.s32 	%p7, %r11, 0;
	@%p7 bra 	$L__BB1_14;
	and.b32  	%r14, %r23, 3;
	setp.lt.u32 	%p8, %r11, 4;
	@%p8 bra 	$L__BB1_11;
	add.s32 	%r30, %r34, %r2;
	mul.wide.s32 	%rd9, %r30, 4;
	add.s64 	%rd10, %rd1, %rd9;
	ld.global.f32 	%f66, [%rd10];
	add.f32 	%f67, %f82, %f66;
	ld.global.f32 	%f68, [%rd10+4];
	add.f32 	%f69, %f67, %f68;
	ld.global.f32 	%f70, [%rd10+8];
	add.f32 	%f71, %f69, %f70;
	ld.global.f32 	%f72, [%rd10+12];
	add.f32 	%f82, %f71, %f72;
	add.s32 	%r34, %r34, 4;
$L__BB1_11:
	setp.eq.s32 	%p9, %r14, 0;
	@%p9 bra 	$L__BB1_14;
	add.s32 	%r37, %r34, %r2;
	neg.s32 	%r36, %r14;
$L__BB1_13:
	.pragma "nounroll";
	mul.wide.s32 	%rd11, %r37, 4;
	add.s64 	%rd12, %rd1, %rd11;
	ld.global.f32 	%f73, [%rd12];
	add.f32 	%f82, %f82, %f73;
	add.s32 	%r37, %r37, 1;
	add.s32 	%r36, %r36, 1;
	setp.ne.s32 	%p10, %r36, 0;
	@%p10 bra 	$L__BB1_13;
$L__BB1_14:
	cvta.to.global.u64 	%rd13, %rd3;
	mul.wide.s32 	%rd14, %r1, 4;
	add.s64 	%rd15, %rd13, %rd14;
	st.global.f32 	[%rd15], %f82;
$L__BB1_15:
	ret;

}


// ===== COMPILED SASS (sm_100) =====

	.target	sm_100

	.elftype	@"ET_EXEC"


//--------------------- .note.nv.tkinfo           --------------------------
	.section	.note.nv.tkinfo,"",@"SHT_NOTE"
	.sectionflags	@"SHF_NOTE_NV_TKINFO"
	.tkinfo
        /*0018*/ 	.word	0x00000002
        /*0030*/ 	.string	""
        /*0030*/ 	.string	"ptxas"
        /*0030*/ 	.string	"Cuda compilation tools, release 13.0, V13.0.88"
        /*0030*/ 	.string	"Build cuda_13.0.r13.0/compiler.36424714_0"
        /*0030*/ 	.string	"-arch sm_100 -m 64 "



//--------------------- .note.nv.cuinfo           --------------------------
	.section	.note.nv.cuinfo,"",@"SHT_NOTE"
	.sectionflags	@"SHF_NOTE_NV_CUINFO"
        /*0018*/ 	.short	0x0002
        /*001a*/ 	.short	0x0064
        /*001c*/ 	.short	0x0082
	.zero		2


//--------------------- .nv.info                  --------------------------
	.section	.nv.info,"",@"SHT_CUDA_INFO"
	.align	4


	//----- nvinfo : EIATTR_REGCOUNT
	.align		4
        /*0000*/ 	.byte	0x04, 0x2f
        /*0002*/ 	.short	(.L_1 - .L_0)
	.align		4
.L_0:
        /*0004*/ 	.word	index@(transpose)
        /*0008*/ 	.word	0x00000020


	//----- nvinfo : EIATTR_FRAME_SIZE
	.align		4
.L_1:
        /*000c*/ 	.byte	0x04, 0x11
        /*000e*/ 	.short	(.L_3 - .L_2)
	.align		4
.L_2:
        /*0010*/ 	.word	index@($__internal_0_$__cuda_sm20_dblrcp_rn_slowpath_v3)
        /*0014*/ 	.word	0x00000000


	//----- nvinfo : EIATTR_FRAME_SIZE
	.align		4
.L_3:
        /*0018*/ 	.byte	0x04, 0x11
        /*001a*/ 	.short	(.L_5 - .L_4)
	.align		4
.L_4:
        /*001c*/ 	.word	index@(transpose)
        /*0020*/ 	.word	0x00000000


	//----- nvinfo : EIATTR_REGCOUNT
	.align		4
.L_5:
        /*0024*/ 	.byte	0x04, 0x2f
        /*0026*/ 	.short	(.L_7 - .L_6)
	.align		4
.L_6:
        /*0028*/ 	.word	index@(local_reduce)
        /*002c*/ 	.word	0x0000001f


	//----- nvinfo : EIATTR_FRAME_SIZE
	.align		4
.L_7:
        /*0030*/ 	.byte	0x04, 0x11
        /*0032*/ 	.short	(.L_9 - .L_8)
	.align		4
.L_8:
        /*0034*/ 	.word	index@(local_reduce)
        /*0038*/ 	.word	0x00000000


	//----- nvinfo : EIATTR_MIN_STACK_SIZE
	.align		4
.L_9:
        /*003c*/ 	.byte	0x04, 0x12
        /*003e*/ 	.short	(.L_11 - .L_10)
	.align		4
.L_10:
        /*0040*/ 	.word	index@(local_reduce)
        /*0044*/ 	.word	0x00000000


	//----- nvinfo : EIATTR_MIN_STACK_SIZE
	.align		4
.L_11:
        /*0048*/ 	.byte	0x04, 0x12
        /*004a*/ 	.short	(.L_13 - .L_12)
	.align		4
.L_12:
        /*004c*/ 	.word	index@(transpose)
        /*0050*/ 	.word	0x00000000
.L_13:


//--------------------- .nv.compat                --------------------------
	.section	.nv.compat,"",@"SHT_CUDA_COMPAT_INFO"
	.align	4
        /*0000*/ 	.byte	0x02, 0x09, 0x00, 0x00, 0x02, 0x02, 0x01, 0x00, 0x02, 0x05, 0x05, 0x00, 0x03, 0x07, 0x01, 0x01
        /*0010*/ 	.byte	0x02, 0x03, 0x00, 0x00, 0x02, 0x06, 0x01, 0x00, 0x04, 0x0b, 0x08, 0x00, 0x01, 0x00, 0x00, 0x00
        /*0020*/ 	.byte	0x00, 0x00, 0x00, 0x00


//--------------------- .nv.info.local_reduce     --------------------------
	.section	.nv.info.local_reduce,"",@"SHT_CUDA_INFO"
	.sectionflags	@""
	.align	4


	//----- nvinfo : EIATTR_CUDA_API_VERSION
	.align		4
        /*0000*/ 	.byte	0x04, 0x37
        /*0002*/ 	.short	(.L_15 - .L_14)
.L_14:
        /*0004*/ 	.word	0x00000082


	//----- nvinfo : EIATTR_KPARAM_INFO
	.align		4
.L_15:
        /*0008*/ 	.byte	0x04, 0x17
        /*000a*/ 	.short	(.L_17 - .L_16)
.L_16:
        /*000c*/ 	.word	0x00000000
        /*0010*/ 	.short	0x0003
        /*0012*/ 	.short	0x0014
        /*0014*/ 	.byte	0x00, 0xf0, 0x11, 0x00


	//----- nvinfo : EIATTR_KPARAM_INFO
	.align		4
.L_17:
        /*0018*/ 	.byte	0x04, 0x17
        /*001a*/ 	.short	(.L_19 - .L_18)
.L_18:
        /*001c*/ 	.word	0x00000000
        /*0020*/ 	.short	0x0002
        /*0022*/ 	.short	0x0010
        /*0024*/ 	.byte	0x00, 0xf0, 0x11, 0x00


	//----- nvinfo : EIATTR_KPARAM_INFO
	.align		4
.L_19:
        /*0028*/ 	.byte	0x04, 0x17
        /*002a*/ 	.short	(.L_21 - .L_20)
.L_20:
        /*002c*/ 	.word	0x00000000
        /*0030*/ 	.short	0x0001
        /*0032*/ 	.short	0x0008
        /*0034*/ 	.byte	0x00, 0xf5, 0x21, 0x00


	//----- nvinfo : EIATTR_KPARAM_INFO
	.align		4
.L_21:
        /*0038*/ 	.byte	0x04, 0x17
        /*003a*/ 	.short	(.L_23 - .L_22)
.L_22:
        /*003c*/ 	.word	0x00000000
        /*0040*/ 	.short	0x0000
        /*0042*/ 	.short	0x0000
        /*0044*/ 	.byte	0x00, 0xf5, 0x21, 0x00


	//----- nvinfo : EIATTR_SPARSE_MMA_MASK
	.align		4
.L_23:
        /*0048*/ 	.byte	0x03, 0x50
        /*004a*/ 	.short	0x0000


	//----- nvinfo : EIATTR_MAXREG_COUNT
	.align		4
        /*004c*/ 	.byte	0x03, 0x1b
        /*004e*/ 	.short	0x00ff


	//----- nvinfo : EIATTR_MERCURY_ISA_VERSION
	.align		4
        /*0050*/ 	.byte	0x03, 0x5f
        /*0052*/ 	.short	0x0101


	//----- nvinfo : EIATTR_VRC_CTA_INIT_COUNT
	.align		4
        /*0054*/ 	.byte	0x02, 0x4a
	.zero		1
	.zero		1


	//----- nvinfo : EIATTR_EXIT_INSTR_OFFSETS
	.align		4
        /*0058*/ 	.byte	0x04, 0x1c
        /*005a*/ 	.short	(.L_25 - .L_24)


	//   ....[0]....
.L_24:
        /*005c*/ 	.word	0x00000070


	//   ....[1]....
        /*0060*/ 	.word	0x000007a0


	//----- nvinfo : EIATTR_CBANK_PARAM_SIZE
	.align		4
.L_25:
        /*0064*/ 	.byte	0x03, 0x19
        /*0066*/ 	.short	0x0018


	//----- nvinfo : EIATTR_PARAM_CBANK
	.align		4
        /*0068*/ 	.byte	0x04, 0x0a
        /*006a*/ 	.short	(.L_27 - .L_26)
	.align		4
.L_26:
        /*006c*/ 	.word	index@(.nv.constant0.local_reduce)
        /*0070*/ 	.short	0x0380
        /*0072*/ 	.short	0x0018


	//----- nvinfo : EIATTR_SW_WAR
	.align		4
.L_27:
        /*0074*/ 	.byte	0x04, 0x36
        /*0076*/ 	.short	(.L_29 - .L_28)
.L_28:
        /*0078*/ 	.word	0x00000008
.L_29:


//--------------------- .nv.info.transpose        --------------------------
	.section	.nv.info.transpose,"",@"SHT_CUDA_INFO"
	.sectionflags	@""
	.align	4


	//----- nvinfo : EIATTR_CUDA_API_VERSION
	.align		4
        /*0000*/ 	.byte	0x04, 0x37
        /*0002*/ 	.short	(.L_31 - .L_30)
.L_30:
        /*0004*/ 	.word	0x00000082


	//----- nvinfo : EIATTR_KPARAM_INFO
	.align		4
.L_31:
        /*0008*/ 	.byte	0x04, 0x17
        /*000a*/ 	.short	(.L_33 - .L_32)
.L_32:
        /*000c*/ 	.word	0x00000000
        /*0010*/ 	.short	0x0004
        /*0012*/ 	.short	0x001c
        /*0014*/ 	.byte	0x00, 0xf0, 0x11, 0x00


	//----- nvinfo : EIATTR_KPARAM_INFO
	.align		4
.L_33:
        /*0018*/ 	.byte	0x04, 0x17
        /*001a*/ 	.short	(.L_35 - .L_34)
.L_34:
        /*001c*/ 	.word	0x00000000
        /*0020*/ 	.short	0x0003
        /*0022*/ 	.short	0x0018
        /*0024*/ 	.byte	0x00, 0xf0, 0x11, 0x00


	//----- nvinfo : EIATTR_KPARAM_INFO
	.align		4
.L_35:
        /*0028*/ 	.byte	0x04, 0x17
        /*002a*/ 	.short	(.L_37 - .L_36)
.L_36:
        /*002c*/ 	.word	0x00000000
        /*0030*/ 	.short	0x0002
        /*0032*/ 	.short	0x0010
        /*0034*/ 	.byte	0x00, 0xf5, 0x21, 0x00


	//----- nvinfo : EIATTR_KPARAM_INFO
	.align		4
.L_37:
        /*0038*/ 	.byte	0x04, 0x17
        /*003a*/ 	.short	(.L_39 - .L_38)
.L_38:
        /*003c*/ 	.word	0x00000000
        /*0040*/ 	.short	0x0001
        /*0042*/ 	.short	0x0008
        /*0044*/ 	.byte	0x00, 0xf5, 0x21, 0x00


	//----- nvinfo : EIATTR_KPARAM_INFO
	.align		4
.L_39:
        /*0048*/ 	.byte	0x04, 0x17
        /*004a*/ 	.short	(.L_41 - .L_40)
.L_40:
        /*004c*/ 	.word	0x00000000
        /*0050*/ 	.short	0x0000
        /*0052*/ 	.short	0x0000
        /*0054*/ 	.byte	0x00, 0xf5, 0x21, 0x00


	//----- nvinfo : EIATTR_SPARSE_MMA_MASK
	.align		4
.L_41:
        /*0058*/ 	.byte	0x03, 0x50
        /*005a*/ 	.short	0x0000


	//----- nvinfo : EIATTR_MAXREG_COUNT
	.align		4
        /*005c*/ 	.byte	0x03, 0x1b
        /*005e*/ 	.short	0x00ff


	//----- nvinfo : EIATTR_MERCURY_ISA_VERSION
	.align		4
        /*0060*/ 	.byte	0x03, 0x5f
        /*0062*/ 	.short	0x0101


	//----- nvinfo : EIATTR_VRC_CTA_INIT_COUNT
	.align		4
        /*0064*/ 	.byte	0x02, 0x4a
	.zero		1
	.zero		1


	//----- nvinfo : EIATTR_EXIT_INSTR_OFFSETS
	.align		4
        /*0068*/ 	.byte	0x04, 0x1c
        /*006a*/ 	.short	(.L_43 - .L_42)


	//   ....[0]....
.L_42:
        /*006c*/ 	.word	0x00000070


	//   ....[1]....
        /*0070*/ 	.word	0x00000e70


	//   ....[2]....
        /*0074*/ 	.word	0x00001280


	//   ....[3]....
        /*0078*/ 	.word	0x00001470


	//   ....[4]....
        /*007c*/ 	.word	0x000015c0


	//   ....[5]....
        /*0080*/ 	.word	0x00001670


	//----- nvinfo : EIATTR_CRS_STACK_SIZE
	.align		4
.L_43:
        /*0084*/ 	.byte	0x04, 0x1e
        /*0086*/ 	.short	(.L_45 - .L_44)
.L_44:
        /*0088*/ 	.word	0x00000000


	//----- nvinfo : EIATTR_CBANK_PARAM_SIZE
	.align		4
.L_45:
        /*008c*/ 	.byte	0x03, 0x19
        /*008e*/ 	.short	0x0020


	//----- nvinfo : EIATTR_PARAM_CBANK
	.align		4
        /*0090*/ 	.byte	0x04, 0x0a
        /*0092*/ 	.short	(.L_47 - .L_46)
	.align		4
.L_46:
        /*0094*/ 	.word	index@(.nv.constant0.transpose)
        /*0098*/ 	.short	0x0380
        /*009a*/ 	.short	0x0020


	//----- nvinfo : EIATTR_SW_WAR
	.align		4
.L_47:
        /*009c*/ 	.byte	0x04, 0x36
        /*009e*/ 	.short	(.L_49 - .L_48)
.L_48:
        /*00a0*/ 	.word	0x00000008
.L_49:


//--------------------- .nv.callgraph             --------------------------
	.section	.nv.callgraph,"",@"SHT_CUDA_CALLGRAPH"
	.align	4
	.sectionentsize	8
	.align		4
        /*0000*/ 	.word	0x00000000
	.align		4
        /*0004*/ 	.word	0xffffffff
	.align		4
        /*0008*/ 	.word	0x00000000
	.align		4
        /*000c*/ 	.word	0xfffffffe
	.align		4
        /*0010*/ 	.word	0x00000000
	.align		4
        /*0014*/ 	.word	0xfffffffd
	.align		4
        /*0018*/ 	.word	0x00000000
	.align		4
        /*001c*/ 	.word	0xfffffffc


//--------------------- .text.local_reduce        --------------------------
	.section	.text.local_reduce,"ax",@progbits
	.align	128
        .global         local_reduce
        .type           local_reduce,@function
        .size           local_reduce,(.L_x_26 - local_reduce)
        .other          local_reduce,@"STO_CUDA_ENTRY STV_DEFAULT"
local_reduce:
.text.local_reduce:
[----:B------:R-:W-:Y:S01]  /*0000*/  LDC R1, c[0x0][0x37c] ;  /* 0x0000df00ff017b82 */ /* 0x000fe20000000800 */
[----:B------:R-:W0:Y:S07]  /*0010*/  S2R R3, SR_TID.X ;  /* 0x0000000000037919 */ /* 0x000e2e0000002100 */
[----:B------:R-:W0:Y:S01]  /*0020*/  S2UR UR4, SR_CTAID.X ;  /* 0x00000000000479c3 */ /* 0x000e220000002500 */
[----:B------:R-:W1:Y:S07]  /*0030*/  LDCU UR5, c[0x0][0x390] ;  /* 0x00007200ff0577ac */ /* 0x000e6e0008000800 */
[----:B------:R-:W0:Y:S02]  /*0040*/  LDC R2, c[0x0][0x360] ;  /* 0x0000d800ff027b82 */ /* 0x000e240000000800 */
[----:B0-----:R-:W-:-:S05]  /*0050*/  IMAD R2, R2, UR4, R3 ;  /* 0x0000000402027c24 */ /* 0x001fca000f8e0203 */
[----:B-1----:R-:W-:-:S13]  /*0060*/  ISETP.GE.AND P0, PT, R2, UR5, PT ;  /* 0x0000000502007c0c */ /* 0x002fda000bf06270 */
[----:B------:R-:W-:Y:S05]  /*0070*/  @P0 EXIT ;  /* 0x000000000000094d */ /* 0x000fea0003800000 */
[----:B------:R-:W0:Y:S01]  /*0080*/  LDCU UR7, c[0x0][0x394] ;  /* 0x00007280ff0777ac */ /* 0x000e220008000800 */
[----:B------:R-:W-:Y:S01]  /*0090*/  HFMA2 R0, -RZ, RZ, 0, 0 ;  /* 0x00000000ff007431 */ /* 0x000fe200000001ff */
[----:B------:R-:W1:Y:S01]  /*00a0*/  LDCU.64 UR12, c[0x0][0x358] ;  /* 0x00006b00ff0c77ac */ /* 0x000e620008000a00 */
[----:B0-----:R-:W-:-:S09]  /*00b0*/  UISETP.GE.AND UP0, UPT, UR7, 0x1, UPT ;  /* 0x000000010700788c */ /* 0x001fd2000bf06270 */
[----:B-1----:R-:W-:Y:S05]  /*00c0*/  BRA.U !UP0, `(.L_x_0) ;  /* 0x0000000508a87547 */ /* 0x002fea000b800000 */
[----:B------:R-:W-:Y:S02]  /*00d0*/  UISETP.GE.U32.AND UP1, UPT, UR7, 0x10, UPT ;  /* 0x000000100700788c */ /* 0x000fe4000bf26070 */
[----:B------:R-:W-:Y:S01]  /*00e0*/  IMAD R3, R2, UR7, RZ ;  /* 0x0000000702037c24 */ /* 0x000fe2000f8e02ff */
[----:B------:R-:W-:Y:S01]  /*00f0*/  ULOP3.LUT UR10, UR7, 0xf, URZ, 0xc0, !UPT ;  /* 0x0000000f070a7892 */ /* 0x000fe2000f8ec0ff */
[----:B------:R-:W-:Y:S01]  /*0100*/  MOV R0, RZ ;  /* 0x000000ff00007202 */ /* 0x000fe20000000f00 */
[----:B------:R-:W-:Y:S02]  /*0110*/  UMOV UR4, URZ ;  /* 0x000000ff00047c82 */ /* 0x000fe40008000000 */
[----:B------:R-:W-:Y:S02]  /*0120*/  UISETP.NE.AND UP0, UPT, UR10, URZ, UPT ;  /* 0x000000ff0a00728c */ /* 0x000fe4000bf05270 */
[----:B------:R-:W-:Y:S09]  /*0130*/  BRA.U !UP1, `(.L_x_1) ;  /* 0x0000000109b87547 */ /* 0x000ff2000b800000 */
[----:B------:R-:W0:Y:S01]  /*0140*/  LDCU.64 UR8, c[0x0][0x388] ;  /* 0x00007100ff0877ac */ /* 0x000e220008000a00 */
[----:B------:R-:W-:Y:S02]  /*0150*/  MOV R0, RZ ;  /* 0x000000ff00007202 */ /* 0x000fe40000000f00 */
[----:B------:R-:W-:Y:S01]  /*0160*/  MOV R6, R3 ;  /* 0x0000000300067202 */ /* 0x000fe20000000f00 */
[----:B------:R-:W-:Y:S02]  /*0170*/  ULOP3.LUT UR4, UR7, 0x7ffffff0, URZ, 0xc0, !UPT ;  /* 0x7ffffff007047892 */ /* 0x000fe4000f8ec0ff */
[----:B0-----:R-:W-:Y:S02]  /*0180*/  UIADD3 UR5, UP1, UPT, UR8, 0x20, URZ ;  /* 0x0000002008057890 */ /* 0x001fe4000ff3e0ff */
[----:B------:R-:W-:Y:S02]  /*0190*/  UIADD3 UR8, UPT, UPT, -UR4, URZ, URZ ;  /* 0x000000ff04087290 */ /* 0x000fe4000fffe1ff */
[----:B------:R-:W-:-:S12]  /*01a0*/  UIADD3.X UR6, UPT, UPT, URZ, UR9, URZ, UP1, !UPT ;  /* 0x00000009ff067290 */ /* 0x000fd80008ffe4ff */
.L_x_2:
[----:B------:R-:W-:Y:S02]  /*01b0*/  MOV R4, UR5 ;  /* 0x0000000500047c02 */ /* 0x000fe40008000f00 */
[----:B------:R-:W-:-:S03]  /*01c0*/  MOV R5, UR6 ;  /* 0x0000000600057c02 */ /* 0x000fc60008000f00 */
[----:B------:R-:W-:-:S05]  /*01d0*/  IMAD.WIDE R4, R6, 0x4, R4 ;  /* 0x0000000406047825 */ /* 0x000fca00078e0204 */
[----:B------:R-:W2:Y:S04]  /*01e0*/  LDG.E R15, desc[UR12][R4.64+-0x20] ;  /* 0xffffe00c040f7981 */ /* 0x000ea8000c1e1900 */
[----:B------:R-:W3:Y:S04]  /*01f0*/  LDG.E R16, desc[UR12][R4.64+-0x1c] ;  /* 0xffffe40c04107981 */ /* 0x000ee8000c1e1900 */
[----:B------:R-:W4:Y:S04]  /*0200*/  LDG.E R18, desc[UR12][R4.64+-0x18] ;  /* 0xffffe80c04127981 */ /* 0x000f28000c1e1900 */
[----:B------:R-:W5:Y:S04]  /*0210*/  LDG.E R20, desc[UR12][R4.64+-0x14] ;  /* 0xffffec0c04147981 */ /* 0x000f68000c1e1900 */
        /* <DEDUP_REMOVED lines=11> */
[----:B------:R-:W5:Y:S01]  /*02d0*/  LDG.E R14, desc[UR12][R4.64+0x1c] ;  /* 0x00001c0c040e7981 */ /* 0x000f62000c1e1900 */
[----:B------:R-:W-:Y:S01]  /*02e0*/  UIADD3 UR8, UPT, UPT, UR8, 0x10, URZ ;  /* 0x0000001008087890 */ /* 0x000fe2000fffe0ff */
[----:B------:R-:W-:-:S03]  /*02f0*/  IADD3 R6, PT, PT, R6, 0x10, RZ ;  /* 0x0000001006067810 */ /* 0x000fc60007ffe0ff */
[----:B------:R-:W-:Y:S01]  /*0300*/  UISETP.NE.AND UP1, UPT, UR8, URZ, UPT ;  /* 0x000000ff0800728c */ /* 0x000fe2000bf25270 */
[----:B--2---:R-:W-:-:S04]  /*0310*/  FADD R15, R15, R0 ;  /* 0x000000000f0f7221 */ /* 0x004fc80000000000 */
[----:B---3--:R-:W-:-:S04]  /*0320*/  FADD R15, R15, R16 ;  /* 0x000000100f0f7221 */ /* 0x008fc80000000000 */
[----:B----4-:R-:W-:-:S04]  /*0330*/  FADD R15, R15, R18 ;  /* 0x000000120f0f7221 */ /* 0x010fc80000000000 */
[----:B-----5:R-:W-:-:S04]  /*0340*/  FADD R15, R15, R20 ;  /* 0x000000140f0f7221 */ /* 0x020fc80000000000 */
[----:B------:R-:W-:-:S04]  /*0350*/  FADD R15, R15, R22 ;  /* 0x000000160f0f7221 */ /* 0x000fc80000000000 */
        /* <DEDUP_REMOVED lines=10> */
[----:B------:R-:W-:Y:S01]  /*0400*/  FADD R0, R7, R14 ;  /* 0x0000000e07007221 */ /* 0x000fe20000000000 */
[----:B------:R-:W-:Y:S06]  /*0410*/  BRA.U UP1, `(.L_x_2) ;  /* 0xfffffffd01647547 */ /* 0x000fec000b83ffff */
.L_x_1:
[----:B------:R-:W-:Y:S05]  /*0420*/  BRA.U !UP0, `(.L_x_0) ;  /* 0x0000000108d07547 */ /* 0x000fea000b800000 */
[----:B------:R-:W-:Y:S02]  /*0430*/  UISETP.GE.U32.AND UP0, UPT, UR10, 0x8, UPT ;  /* 0x000000080a00788c */ /* 0x000fe4000bf06070 */
[----:B------:R-:W-:-:S04]  /*0440*/  ULOP3.LUT UR6, UR7, 0x7, URZ, 0xc0, !UPT ;  /* 0x0000000707067892 */ /* 0x000fc8000f8ec0ff */
[----:B------:R-:W-:-:S03]  /*0450*/  UISETP.NE.AND UP1, UPT, UR6, URZ, UPT ;  /* 0x000000ff0600728c */ /* 0x000fc6000bf25270 */
[----:B------:R-:W-:Y:S08]  /*0460*/  BRA.U !UP0, `(.L_x_3) ;  /* 0x0000000108507547 */ /* 0x000ff0000b800000 */
[----:B------:R-:W0:Y:S01]  /*0470*/  LDC.64 R4, c[0x0][0x388] ;  /* 0x0000e200ff047b82 */ /* 0x000e220000000a00 */
[----:B------:R-:W-:-:S05]  /*0480*/  IADD3 R7, PT, PT, R3, UR4, RZ ;  /* 0x0000000403077c10 */ /* 0x000fca000fffe0ff */
[----:B0-----:R-:W-:-:S05]  /*0490*/  IMAD.WIDE R4, R7, 0x4, R4 ;  /* 0x0000000407047825 */ /* 0x001fca00078e0204 */
[----:B------:R-:W2:Y:S04]  /*04a0*/  LDG.E R7, desc[UR12][R4.64] ;  /* 0x0000000c04077981 */ /* 0x000ea8000c1e1900 */
[----:B------:R-:W3:Y:S04]  /*04b0*/  LDG.E R6, desc[UR12][R4.64+0x4] ;  /* 0x0000040c04067981 */ /* 0x000ee8000c1e1900 */
[----:B------:R-:W4:Y:S04]  /*04c0*/  LDG.E R9, desc[UR12][R4.64+0x8] ;  /* 0x0000080c04097981 */ /* 0x000f28000c1e1900 */
[----:B------:R-:W5:Y:S04]  /*04d0*/  LDG.E R11, desc[UR12][R4.64+0xc] ;  /* 0x00000c0c040b7981 */ /* 0x000f68000c1e1900 */
[----:B------:R-:W5:Y:S04]  /*04e0*/  LDG.E R13, desc[UR12][R4.64+0x10] ;  /* 0x0000100c040d7981 */ /* 0x000f68000c1e1900 */
[----:B------:R-:W5:Y:S04]  /*04f0*/  LDG.E R15, desc[UR12][R4.64+0x14] ;  /* 0x0000140c040f7981 */ /* 0x000f68000c1e1900 */
[----:B------:R-:W5:Y:S04]  /*0500*/  LDG.E R17, desc[UR12][R4.64+0x18] ;  /* 0x0000180c04117981 */ /* 0x000f68000c1e1900 */
[----:B------:R-:W5:Y:S01]  /*0510*/  LDG.E R19, desc[UR12][R4.64+0x1c] ;  /* 0x00001c0c04137981 */ /* 0x000f62000c1e1900 */
[----:B------:R-:W-:Y:S01]  /*0520*/  UIADD3 UR4, UPT, UPT, UR4, 0x8, URZ ;  /* 0x0000000804047890 */ /* 0x000fe2000fffe0ff */
[----:B--2---:R-:W-:-:S04]  /*0530*/  FADD R7, R0, R7 ;  /* 0x0000000700077221 */ /* 0x004fc80000000000 */
[----:B---3--:R-:W-:-:S04]  /*0540*/  FADD R6, R7, R6 ;  /* 0x0000000607067221 */ /* 0x008fc80000000000 */
[----:B----4-:R-:W-:-:S04]  /*0550*/  FADD R6, R6, R9 ;  /* 0x0000000906067221 */ /* 0x010fc80000000000 */
[----:B-----5:R-:W-:-:S04]  /*0560*/  FADD R6, R6, R11 ;  /* 0x0000000b06067221 */ /* 0x020fc80000000000 */
[----:B------:R-:W-:-:S04]  /*0570*/  FADD R6, R6, R13 ;  /* 0x0000000d06067221 */ /* 0x000fc80000000000 */
[----:B------:R-:W-:-:S04]  /*0580*/  FADD R6, R6, R15 ;  /* 0x0000000f06067221 */ /* 0x000fc80000000000 */
[----:B------:R-:W-:-:S04]  /*0590*/  FADD R6, R6, R17 ;  /* 0x0000001106067221 */ /* 0x000fc80000000000 */
[----:B------:R-:W-:-:S07]  /*05a0*/  FADD R0, R6, R19 ;  /* 0x0000001306007221 */ /* 0x000fce0000000000 */
.L_x_3:
        /* <DEDUP_REMOVED lines=11> */
[----:B------:R-:W5:Y:S01]  /*0660*/  LDG.E R11, desc[UR12][R4.64+0xc] ;  /* 0x00000c0c040b7981 */ /* 0x000f62000c1e1900 */
[----:B------:R-:W-:Y:S01]  /*0670*/  UIADD3 UR4, UPT, UPT, UR4, 0x4, URZ ;  /* 0x0000000404047890 */ /* 0x000fe2000fffe0ff */
[----:B--2---:R-:W-:-:S04]  /*0680*/  FADD R7, R0, R7 ;  /* 0x0000000700077221 */ /* 0x004fc80000000000 */
[----:B---3--:R-:W-:-:S04]  /*0690*/  FADD R6, R7, R6 ;  /* 0x0000000607067221 */ /* 0x008fc80000000000 */
[----:B----4-:R-:W-:-:S04]  /*06a0*/  FADD R6, R6, R9 ;  /* 0x0000000906067221 */ /* 0x010fc80000000000 */
[----:B-----5:R-:W-:-:S07]  /*06b0*/  FADD R0, R6, R11 ;  /* 0x0000000b06007221 */ /* 0x020fce0000000000 */
.L_x_4:
[----:B------:R-:W-:Y:S05]  /*06c0*/  BRA.U !UP1, `(.L_x_0) ;  /* 0x0000000109287547 */ /* 0x000fea000b800000 */
[----:B------:R-:W0:Y:S01]  /*06d0*/  LDC.64 R6, c[0x0][0x388] ;  /* 0x0000e200ff067b82 */ /* 0x000e220000000a00 */
[----:B------:R-:W-:Y:S01]  /*06e0*/  IADD3 R3, PT, PT, R3, UR4, RZ ;  /* 0x0000000403037c10 */ /* 0x000fe2000fffe0ff */
[----:B------:R-:W-:-:S12]  /*06f0*/  UIADD3 UR5, UPT, UPT, -UR5, URZ, URZ ;  /* 0x000000ff05057290 */ /* 0x000fd8000fffe1ff */
.L_x_5:
[----:B0-----:R-:W-:-:S06]  /*0700*/  IMAD.WIDE R4, R3, 0x4, R6 ;  /* 0x0000000403047825 */ /* 0x001fcc00078e0206 */
[----:B------:R-:W2:Y:S01]  /*0710*/  LDG.E R5, desc[UR12][R4.64] ;  /* 0x0000000c04057981 */ /* 0x000ea2000c1e1900 */
[----:B------:R-:W-:Y:S01]  /*0720*/  UIADD3 UR5, UPT, UPT, UR5, 0x1, URZ ;  /* 0x0000000105057890 */ /* 0x000fe2000fffe0ff */
[----:B------:R-:W-:-:S03]  /*0730*/  IADD3 R3, PT, PT, R3, 0x1, RZ ;  /* 0x0000000103037810 */ /* 0x000fc60007ffe0ff */
[----:B------:R-:W-:Y:S01]  /*0740*/  UISETP.NE.AND UP0, UPT, UR5, URZ, UPT ;  /* 0x000000ff0500728c */ /* 0x000fe2000bf05270 */
[----:B--2---:R-:W-:-:S08]  /*0750*/  FADD R0, R5, R0 ;  /* 0x0000000005007221 */ /* 0x004fd00000000000 */
[----:B------:R-:W-:Y:S05]  /*0760*/  BRA.U UP0, `(.L_x_5) ;  /* 0xfffffffd00e47547 */ /* 0x000fea000b83ffff */
.L_x_0:
[----:B------:R-:W0:Y:S02]  /*0770*/  LDC.64 R4, c[0x0][0x380] ;  /* 0x0000e000ff047b82 */ /* 0x000e240000000a00 */
[----:B0-----:R-:W-:-:S05]  /*0780*/  IMAD.WIDE R2, R2, 0x4, R4 ;  /* 0x0000000402027825 */ /* 0x001fca00078e0204 */
[----:B------:R-:W-:Y:S01]  /*0790*/  STG.E desc[UR12][R2.64], R0 ;  /* 0x0000000002007986 */ /* 0x000fe2000c10190c */
[----:B------:R-:W-:Y:S05]  /*07a0*/  EXIT ;  /* 0x000000000000794d */ /* 0x000fea0003800000 */
.L_x_6:
[----:B------:R-:W-:-:S00]  /*07b0*/  BRA `(.L_x_6) ;  /* 0xfffffffc00fc7947 */ /* 0x000fc0000383ffff */
[----:B------:R-:W-:-:S00]  /*07c0*/  NOP ;  /* 0x0000000000007918 */ /* 0x000fc00000000000 */
        /* <DEDUP_REMOVED lines=11> */
.L_x_26:


//--------------------- .text.transpose           --------------------------
	.section	.text.transpose,"ax",@progbits
	.align	128
        .global         transpose
        .type           transpose,@function
        .size           transpose,(.L_x_25 - transpose)
        .other          transpose,@"STO_CUDA_ENTRY STV_DEFAULT"
transpose:
.text.transpose:
        /* <DEDUP_REMOVED lines=8> */
[----:B------:R-:W0:Y:S01]  /*0080*/  LDC R13, c[0x0][0x398] ;  /* 0x0000e600ff0d7b82 */ /* 0x000e220000000800 */
[----:B------:R-:W1:Y:S07]  /*0090*/  LDCU.64 UR6, c[0x0][0x358] ;  /* 0x00006b00ff0677ac */ /* 0x000e6e0008000a00 */
[----:B------:R-:W2:Y:S01]  /*00a0*/  LDC.64 R2, c[0x0][0x388] ;  /* 0x0000e200ff027b82 */ /* 0x000ea20000000a00 */
[----:B0-----:R-:W-:-:S05]  /*00b0*/  IMAD R11, R0, R13, R0 ;  /* 0x0000000d000b7224 */ /* 0x001fca00078e0200 */
[----:B------:R-:W-:Y:S02]  /*00c0*/  SHF.R.S32.HI R10, RZ, 0x1f, R11 ;  /* 0x0000001fff0a7819 */ /* 0x000fe4000001140b */
[----:B--2---:R-:W-:-:S05]  /*00d0*/  IADD3 R8, P0, PT, R11, R2, RZ ;  /* 0x000000020b087210 */ /* 0x004fca0007f1e0ff */
[----:B------:R-:W-:-:S05]  /*00e0*/  IMAD.X R9, R10, 0x1, R3, P0 ;  /* 0x000000010a097824 */ /* 0x000fca00000e0603 */
[----:B-1----:R0:W5:Y:S01]  /*00f0*/  LDG.E.U8 R12, desc[UR6][R8.64] ;  /* 0x00000006080c7981 */ /* 0x002162000c1e1100 */
[----:B------:R-:W-:Y:S02]  /*0100*/  ISETP.GE.AND P0, PT, R13, 0x1, PT ;  /* 0x000000010d00780c */ /* 0x000fe40003f06270 */
[----:B------:R-:W-:-:S11]  /*0110*/  CS2R R16, SRZ ;  /* 0x0000000000107805 */ /* 0x000fd6000001ff00 */
[----:B0-----:R-:W-:Y:S05]  /*0120*/  @!P0 BRA `(.L_x_7) ;  /* 0x0000000800d88947 */ /* 0x001fea0003800000 */
[----:B------:R-:W-:Y:S01]  /*0130*/  ISETP.GE.U32.AND P2, PT, R13, 0x10, PT ;  /* 0x000000100d00780c */ /* 0x000fe20003f46070 */
[----:B------:R-:W-:Y:S01]  /*0140*/  VIADD R14, R11, 0x1 ;  /* 0x000000010b0e7836 */ /* 0x000fe20000000000 */
[----:B------:R-:W-:Y:S01]  /*0150*/  LOP3.LUT R24, R13, 0xf, RZ, 0xc0, !PT ;  /* 0x0000000f0d187812 */ /* 0x000fe200078ec0ff */
[----:B------:R-:W-:Y:S02]  /*0160*/  IMAD.MOV.U32 R16, RZ, RZ, RZ ;  /* 0x000000ffff107224 */ /* 0x000fe400078e00ff */
[----:B------:R-:W-:Y:S01]  /*0170*/  IMAD.MOV.U32 R15, RZ, RZ, RZ ;  /* 0x000000ffff0f7224 */ /* 0x000fe200078e00ff */
[----:B------:R-:W-:-:S07]  /*0180*/  ISETP.NE.AND P1, PT, R24, RZ, PT ;  /* 0x000000ff1800720c */ /* 0x000fce0003f25270 */
[----:B------:R-:W-:Y:S06]  /*0190*/  @!P2 BRA `(.L_x_8) ;  /* 0x00000004004ca947 */ /* 0x000fec0003800000 */
[----:B------:R-:W0:Y:S01]  /*01a0*/  LDCU.64 UR4, c[0x0][0x390] ;  /* 0x00007200ff0477ac */ /* 0x000e220008000a00 */
[----:B------:R-:W-:Y:S01]  /*01b0*/  LOP3.LUT R15, R13, 0x7ffffff0, RZ, 0xc0, !PT ;  /* 0x7ffffff00d0f7812 */ /* 0x000fe200078ec0ff */
[----:B------:R-:W-:Y:S02]  /*01c0*/  HFMA2 R16, -RZ, RZ, 0, 0 ;  /* 0x00000000ff107431 */ /* 0x000fe400000001ff */
[----:B------:R-:W-:Y:S02]  /*01d0*/  IMAD.MOV.U32 R17, RZ, RZ, R14 ;  /* 0x000000ffff117224 */ /* 0x000fe400078e000e */
[----:B------:R-:W-:Y:S01]  /*01e0*/  IMAD.MOV R18, RZ, RZ, -R15 ;  /* 0x000000ffff127224 */ /* 0x000fe200078e0a0f */
[----:B0-----:R-:W-:-:S04]  /*01f0*/  UIADD3 UR4, UP0, UPT, UR4, 0x20, URZ ;  /* 0x0000002004047890 */ /* 0x001fc8000ff1e0ff */
[----:B------:R-:W-:Y:S02]  /*0200*/  UIADD3.X UR5, UPT, UPT, URZ, UR5, URZ, UP0, !UPT ;  /* 0x00000005ff057290 */ /* 0x000fe400087fe4ff */
[----:B------:R-:W-:-:S04]  /*0210*/  IMAD.U32 R19, RZ, RZ, UR4 ;  /* 0x00000004ff137e24 */ /* 0x000fc8000f8e00ff */
[----:B------:R-:W-:-:S07]  /*0220*/  MOV R7, UR5 ;  /* 0x0000000500077c02 */ /* 0x000fce0008000f00 */
.L_x_9:
[----:B------:R-:W-:Y:S02]  /*0230*/  SHF.R.S32.HI R6, RZ, 0x1f, R17 ;  /* 0x0000001fff067819 */ /* 0x000fe40000011411 */
[----:B------:R-:W-:-:S04]  /*0240*/  IADD3 R4, P2, P3, R17, 0x7, R2 ;  /* 0x0000000711047810 */ /* 0x000fc80007b5e002 */
[----:B------:R-:W-:Y:S01]  /*0250*/  IADD3.X R5, PT, PT, R6, R3, RZ, P2, P3 ;  /* 0x0000000306057210 */ /* 0x000fe200017e64ff */
[----:B------:R-:W-:-:S04]  /*0260*/  IMAD.MOV.U32 R6, RZ, RZ, R19 ;  /* 0x000000ffff067224 */ /* 0x000fc800078e0013 */
[----:B------:R-:W2:Y:S04]  /*0270*/  LDG.E.U8 R20, desc[UR6][R4.64+-0x7] ;  /* 0xfffff90604147981 */ /* 0x000ea8000c1e1100 */
[----:B------:R-:W3:Y:S04]  /*0280*/  LDG.E R25, desc[UR6][R6.64+-0x20] ;  /* 0xffffe00606197981 */ /* 0x000ee8000c1e1900 */
[----:B------:R-:W4:Y:S04]  /*0290*/  LDG.E.U8 R26, desc[UR6][R4.64+-0x6] ;  /* 0xfffffa06041a7981 */ /* 0x000f28000c1e1100 */
[----:B------:R-:W4:Y:S04]  /*02a0*/  LDG.E R22, desc[UR6][R6.64+-0x1c] ;  /* 0xffffe40606167981 */ /* 0x000f28000c1e1900 */
[----:B------:R-:W4:Y:S04]  /*02b0*/  LDG.E.U8 R21, desc[UR6][R4.64+-0x5] ;  /* 0xfffffb0604157981 */ /* 0x000f28000c1e1100 */
[----:B------:R-:W4:Y:S01]  /*02c0*/  LDG.E R19, desc[UR6][R6.64+-0x18] ;  /* 0xffffe80606137981 */ /* 0x000f22000c1e1900 */
[----:B--2---:R-:W-:-:S03]  /*02d0*/  I2FP.F32.U32 R23, R20 ;  /* 0x0000001400177245 */ /* 0x004fc60000201000 */
[----:B------:R-:W2:Y:S02]  /*02e0*/  LDG.E.U8 R20, desc[UR6][R4.64+-0x4] ;  /* 0xfffffc0604147981 */ /* 0x000ea4000c1e1100 */
[----:B---3--:R-:W-:Y:S02]  /*02f0*/  FFMA R25, R23, R25, R16 ;  /* 0x0000001917197223 */ /* 0x008fe40000000010 */
[----:B------:R-:W3:Y:S01]  /*0300*/  LDG.E R16, desc[UR6][R6.64+-0x14] ;  /* 0xffffec0606107981 */ /* 0x000ee2000c1e1900 */
[----:B----4-:R-:W-:-:S03]  /*0310*/  I2FP.F32.U32 R26, R26 ;  /* 0x0000001a001a7245 */ /* 0x010fc60000201000 */
[----:B------:R-:W4:Y:S02]  /*0320*/  LDG.E.U8 R23, desc[UR6][R4.64+-0x3] ;  /* 0xfffffd0604177981 */ /* 0x000f24000c1e1100 */
[----:B------:R-:W-:Y:S02]  /*0330*/  FFMA R26, R26, R22, R25 ;  /* 0x000000161a1a7223 */ /* 0x000fe40000000019 */
[----:B------:R-:W4:Y:S01]  /*0340*/  LDG.E R22, desc[UR6][R6.64+-0x10] ;  /* 0xfffff00606167981 */ /* 0x000f22000c1e1900 */
[----:B------:R-:W-:-:S03]  /*0350*/  I2FP.F32.U32 R25, R21 ;  /* 0x0000001500197245 */ /* 0x000fc60000201000 */
[----:B------:R-:W4:Y:S02]  /*0360*/  LDG.E.U8 R21, desc[UR6][R4.64+-0x2] ;  /* 0xfffffe0604157981 */ /* 0x000f24000c1e1100 */
[----:B------:R-:W-:Y:S02]  /*0370*/  FFMA R25, R25, R19, R26 ;  /* 0x0000001319197223 */ /* 0x000fe4000000001a */
[----:B------:R-:W4:Y:S01]  /*0380*/  LDG.E R19, desc[UR6][R6.64+-0xc] ;  /* 0xfffff40606137981 */ /* 0x000f22000c1e1900 */
[----:B--2---:R-:W-:-:S05]  /*0390*/  I2FP.F32.U32 R20, R20 ;  /* 0x0000001400147245 */ /* 0x004fca0000201000 */
[----:B---3--:R-:W-:Y:S02]  /*03a0*/  FFMA R25, R20, R16, R25 ;  /* 0x0000001014197223 */ /* 0x008fe40000000019 */
[----:B------:R-:W2:Y:S01]  /*03b0*/  LDG.E.U8 R16, desc[UR6][R4.64+-0x1] ;  /* 0xffffff0604107981 */ /* 0x000ea2000c1e1100 */
[----:B----4-:R-:W-:-:S03]  /*03c0*/  I2FP.F32.U32 R26, R23 ;  /* 0x00000017001a7245 */ /* 0x010fc60000201000 */
[----:B------:R-:W3:Y:S04]  /*03d0*/  LDG.E.U8 R20, desc[UR6][R4.64] ;  /* 0x0000000604147981 */ /* 0x000ee8000c1e1100 */
[----:B------:R-:W4:Y:S01]  /*03e0*/  LDG.E R23, desc[UR6][R6.64+-0x8] ;  /* 0xfffff80606177981 */ /* 0x000f22000c1e1900 */
[----:B------:R-:W-:-:S03]  /*03f0*/  FFMA R26, R26, R22, R25 ;  /* 0x000000161a1a7223 */ /* 0x000fc60000000019 */
[----:B------:R-:W4:Y:S01]  /*0400*/  LDG.E R22, desc[UR6][R6.64+-0x4] ;  /* 0xfffffc0606167981 */ /* 0x000f22000c1e1900 */
[----:B------:R-:W-:-:S03]  /*0410*/  I2FP.F32.U32 R25, R21 ;  /* 0x0000001500197245 */ /* 0x000fc60000201000 */
[----:B------:R-:W4:Y:S02]  /*0420*/  LDG.E.U8 R21, desc[UR6][R4.64+0x1] ;  /* 0x0000010604157981 */ /* 0x000f24000c1e1100 */
[----:B------:R-:W-:Y:S02]  /*0430*/  FFMA R26, R25, R19, R26 ;  /* 0x00000013191a7223 */ /* 0x000fe4000000001a */
[----:B------:R-:W4:Y:S01]  /*0440*/  LDG.E R19, desc[UR6][R6.64] ;  /* 0x0000000606137981 */ /* 0x000f22000c1e1900 */
[----:B--2---:R-:W-:-:S03]  /*0450*/  I2FP.F32.U32 R25, R16 ;  /* 0x0000001000197245 */ /* 0x004fc60000201000 */
[----:B------:R-:W2:Y:S01]  /*0460*/  LDG.E.U8 R16, desc[UR6][R4.64+0x2] ;  /* 0x0000020604107981 */ /* 0x000ea2000c1e1100 */
[----:B---3--:R-:W-:Y:S01]  /*0470*/  I2FP.F32.U32 R20, R20 ;  /* 0x0000001400147245 */ /* 0x008fe20000201000 */
[----:B----4-:R-:W-:-:S04]  /*0480*/  FFMA R23, R25, R23, R26 ;  /* 0x0000001719177223 */ /* 0x010fc8000000001a */
[----:B------:R-:W-:Y:S02]  /*0490*/  FFMA R26, R20, R22, R23 ;  /* 0x00000016141a7223 */ /* 0x000fe40000000017 */
[----:B------:R-:W3:Y:S04]  /*04a0*/  LDG.E.U8 R20, desc[UR6][R4.64+0x3] ;  /* 0x0000030604147981 */ /* 0x000ee8000c1e1100 */
[----:B------:R-:W4:Y:S01]  /*04b0*/  LDG.E R23, desc[UR6][R6.64+0x4] ;  /* 0x0000040606177981 */ /* 0x000f22000c1e1900 */
[----:B------:R-:W-:-:S03]  /*04c0*/  I2FP.F32.U32 R25, R21 ;  /* 0x0000001500197245 */ /* 0x000fc60000201000 */
[----:B------:R-:W4:Y:S04]  /*04d0*/  LDG.E R22, desc[UR6][R6.64+0x8] ;  /* 0x0000080606167981 */ /* 0x000f28000c1e1900 */
[----:B------:R-:W4:Y:S01]  /*04e0*/  LDG.E.U8 R21, desc[UR6][R4.64+0x4] ;  /* 0x0000040604157981 */ /* 0x000f22000c1e1100 */
[----:B------:R-:W-:-:S03]  /*04f0*/  FFMA R26, R25, R19, R26 ;  /* 0x00000013191a7223 */ /* 0x000fc6000000001a */
[----:B------:R-:W4:Y:S01]  /*0500*/  LDG.E R19, desc[UR6][R6.64+0xc] ;  /* 0x00000c0606137981 */ /* 0x000f22000c1e1900 */
[----:B--2---:R-:W-:-:S03]  /*0510*/  I2FP.F32.U32 R25, R16 ;  /* 0x0000001000197245 */ /* 0x004fc60000201000 */
[----:B------:R-:W2:Y:S01]  /*0520*/  LDG.E.U8 R16, desc[UR6][R4.64+0x5] ;  /* 0x0000050604107981 */ /* 0x000ea2000c1e1100 */
[----:B---3--:R-:W-:Y:S01]  /*0530*/  I2FP.F32.U32 R20, R20 ;  /* 0x0000001400147245 */ /* 0x008fe20000201000 */
[----:B----4-:R-:W-:Y:S02]  /*0540*/  FFMA R23, R25, R23, R26 ;  /* 0x0000001719177223 */ /* 0x010fe4000000001a */
[----:B------:R-:W3:Y:S02]  /*0550*/  LDG.E R26, desc[UR6][R6.64+0x18] ;  /* 0x00001806061a7981 */ /* 0x000ee4000c1e1900 */
[----:B------:R-:W-:Y:S02]  /*0560*/  FFMA R22, R20, R22, R23 ;  /* 0x0000001614167223 */ /* 0x000fe40000000017 */
[----:B------:R-:W4:Y:S01]  /*0570*/  LDG.E R20, desc[UR6][R6.64+0x10] ;  /* 0x0000100606147981 */ /* 0x000f22000c1e1900 */
[----:B------:R-:W-:-:S03]  /*0580*/  I2FP.F32.U32 R23, R21 ;  /* 0x0000001500177245 */ /* 0x000fc60000201000 */
[----:B------:R-:W3:Y:S02]  /*0590*/  LDG.E.U8 R21, desc[UR6][R4.64+0x6] ;  /* 0x0000060604157981 */ /* 0x000ee4000c1e1100 */
[----:B------:R-:W-:Y:S02]  /*05a0*/  FFMA R27, R23, R19, R22 ;  /* 0x00000013171b7223 */ /* 0x000fe40000000016 */
[----:B------:R0:W3:Y:S04]  /*05b0*/  LDG.E R25, desc[UR6][R6.64+0x1c] ;  /* 0x00001c0606197981 */ /* 0x0000e8000c1e1900 */
[----:B------:R-:W3:Y:S04]  /*05c0*/  LDG.E.U8 R19, desc[UR6][R4.64+0x7] ;  /* 0x0000070604137981 */ /* 0x000ee8000c1e1100 */
[----:B------:R-:W3:Y:S04]  /*05d0*/  LDG.E R22, desc[UR6][R6.64+0x14] ;  /* 0x0000140606167981 */ /* 0x000ee8000c1e1900 */
[----:B------:R-:W3:Y:S01]  /*05e0*/  LDG.E.U8 R23, desc[UR6][R4.64+0x8] ;  /* 0x0000080604177981 */ /* 0x000ee2000c1e1100 */
[----:B------:R-:W-:-:S05]  /*05f0*/  VIADD R18, R18, 0x10 ;  /* 0x0000001012127836 */ /* 0x000fca0000000000 */
[----:B------:R-:W-:Y:S02]  /*0600*/  ISETP.NE.AND P2, PT, R18, RZ, PT ;  /* 0x000000ff1200720c */ /* 0x000fe40003f45270 */
[----:B------:R-:W-:Y:S02]  /*0610*/  IADD3 R17, PT, PT, R17, 0x10, RZ ;  /* 0x0000001011117810 */ /* 0x000fe40007ffe0ff */
[----:B--2---:R-:W-:-:S05]  /*0620*/  I2FP.F32.U32 R16, R16 ;  /* 0x0000001000107245 */ /* 0x004fca0000201000 */
[----:B----4-:R-:W-:Y:S01]  /*0630*/  FFMA R27, R16, R20, R27 ;  /* 0x00000014101b7223 */ /* 0x010fe2000000001b */
[----:B---3--:R-:W-:Y:S02]  /*0640*/  I2FP.F32.U32 R16, R21 ;  /* 0x0000001500107245 */ /* 0x008fe40000201000 */
[----:B------:R-:W-:-:S03]  /*0650*/  I2FP.F32.U32 R20, R19 ;  /* 0x0000001300147245 */ /* 0x000fc60000201000 */
[----:B------:R-:W-:Y:S01]  /*0660*/  FFMA R27, R16, R22, R27 ;  /* 0x00000016101b7223 */ /* 0x000fe2000000001b */
[----:B------:R-:W-:Y:S02]  /*0670*/  IADD3 R19, P3, PT, R6, 0x40, RZ ;  /* 0x0000004006137810 */ /* 0x000fe40007f7e0ff */
[----:B------:R-:W-:Y:S01]  /*0680*/  I2FP.F32.U32 R23, R23 ;  /* 0x0000001700177245 */ /* 0x000fe20000201000 */
[----:B------:R-:W-:Y:S02]  /*0690*/  FFMA R20, R20, R26, R27 ;  /* 0x0000001a14147223 */ /* 0x000fe4000000001b */
[----:B0-----:R-:W-:Y:S02]  /*06a0*/  IMAD.X R7, RZ, RZ, R7, P3 ;  /* 0x000000ffff077224 */ /* 0x001fe400018e0607 */
[----:B------:R-:W-:Y:S01]  /*06b0*/  FFMA R16, R23, R25, R20 ;  /* 0x0000001917107223 */ /* 0x000fe20000000014 */
[----:B------:R-:W-:Y:S06]  /*06c0*/  @P2 BRA `(.L_x_9) ;  /* 0xfffffff800d82947 */ /* 0x000fec000383ffff */
.L_x_8:
[----:B------:R-:W-:Y:S05]  /*06d0*/  @!P1 BRA `(.L_x_10) ;  /* 0x0000000400689947 */ /* 0x000fea0003800000 */
[----:B------:R-:W-:Y:S02]  /*06e0*/  ISETP.GE.U32.AND P1, PT, R24, 0x8, PT ;  /* 0x000000081800780c */ /* 0x000fe40003f26070 */
[----:B------:R-:W-:-:S04]  /*06f0*/  LOP3.LUT R26, R13, 0x7, RZ, 0xc0, !PT ;  /* 0x000000070d1a7812 */ /* 0x000fc800078ec0ff */
[----:B------:R-:W-:-:S07]  /*0700*/  ISETP.NE.AND P2, PT, R26, RZ, PT ;  /* 0x000000ff1a00720c */ /* 0x000fce0003f45270 */
[----:B------:R-:W-:Y:S06]  /*0710*/  @!P1 BRA `(.L_x_11) ;  /* 0x0000000000989947 */ /* 0x000fec0003800000 */
[----:B------:R-:W0:Y:S01]  /*0720*/  LDC.64 R6, c[0x0][0x390] ;  /* 0x0000e400ff067b82 */ /* 0x000e220000000a00 */
[----:B------:R-:W-:-:S05]  /*0730*/  IMAD.IADD R5, R14, 0x1, R15 ;  /* 0x000000010e057824 */ /* 0x000fca00078e020f */
[----:B------:R-:W-:-:S04]  /*0740*/  IADD3 R4, P1, PT, R5, R2, RZ ;  /* 0x0000000205047210 */ /* 0x000fc80007f3e0ff */
[----:B------:R-:W-:-:S05]  /*0750*/  LEA.HI.X.SX32 R5, R5, R3, 0x1, P1 ;  /* 0x0000000305057211 */ /* 0x000fca00008f0eff */
[----:B------:R-:W2:Y:S04]  /*0760*/  LDG.E.U8 R17, desc[UR6][R4.64] ;  /* 0x0000000604117981 */ /* 0x000ea8000c1e1100 */
[----:B------:R-:W3:Y:S04]  /*0770*/  LDG.E.U8 R22, desc[UR6][R4.64+0x1] ;  /* 0x0000010604167981 */ /* 0x000ee8000c1e1100 */
[----:B------:R-:W4:Y:S01]  /*0780*/  LDG.E.U8 R19, desc[UR6][R4.64+0x2] ;  /* 0x0000020604137981 */ /* 0x000f22000c1e1100 */
[----:B0-----:R-:W-:-:S03]  /*0790*/  IMAD.WIDE.U32 R6, R15, 0x4, R6 ;  /* 0x000000040f067825 */ /* 0x001fc600078e0006 */
[----:B------:R-:W4:Y:S04]  /*07a0*/  LDG.E.U8 R24, desc[UR6][R4.64+0x7] ;  /* 0x0000070604187981 */ /* 0x000f28000c1e1100 */
[----:B------:R-:W4:Y:S04]  /*07b0*/  LDG.E R20, desc[UR6][R6.64] ;  /* 0x0000000606147981 */ /* 0x000f28000c1e1900 */
[----:B------:R-:W4:Y:S04]  /*07c0*/  LDG.E R25, desc[UR6][R6.64+0x4] ;  /* 0x0000040606197981 */ /* 0x000f28000c1e1900 */
[----:B------:R-:W4:Y:S04]  /*07d0*/  LDG.E R18, desc[UR6][R6.64+0x8] ;  /* 0x0000080606127981 */ /* 0x000f28000c1e1900 */
[----:B------:R-:W4:Y:S04]  /*07e0*/  LDG.E R23, desc[UR6][R6.64+0x10] ;  /* 0x0000100606177981 */ /* 0x000f28000c1e1900 */
[----:B------:R-:W4:Y:S04]  /*07f0*/  LDG.E R28, desc[UR6][R6.64+0x14] ;  /* 0x00001406061c7981 */ /* 0x000f28000c1e1900 */
[----:B------:R-:W4:Y:S04]  /*0800*/  LDG.E R27, desc[UR6][R6.64+0x18] ;  /* 0x00001806061b7981 */ /* 0x000f28000c1e1900 */
[----:B------:R-:W4:Y:S01]  /*0810*/  LDG.E R29, desc[UR6][R6.64+0x1c] ;  /* 0x00001c06061d7981 */ /* 0x000f22000c1e1900 */
[----:B--2---:R-:W-:-:S03]  /*0820*/  I2FP.F32.U32 R21, R17 ;  /* 0x0000001100157245 */ /* 0x004fc60000201000 */
[----:B------:R-:W2:Y:S01]  /*0830*/  LDG.E.U8 R17, desc[UR6][R4.64+0x3] ;  /* 0x0000030604117981 */ /* 0x000ea2000c1e1100 */
[----:B---3--:R-:W-:Y:S01]  /*0840*/  I2FP.F32.U32 R22, R22 ;  /* 0x0000001600167245 */ /* 0x008fe20000201000 */
[----:B----4-:R-:W-:Y:S02]  /*0850*/  FFMA R21, R21, R20, R16 ;  /* 0x0000001415157223 */ /* 0x010fe40000000010 */
[----:B------:R-:W3:Y:S02]  /*0860*/  LDG.E.U8 R16, desc[UR6][R4.64+0x4] ;  /* 0x0000040604107981 */ /* 0x000ee4000c1e1100 */
[----:B------:R-:W-:Y:S02]  /*0870*/  FFMA R25, R22, R25, R21 ;  /* 0x0000001916197223 */ /* 0x000fe40000000015 */
[----:B------:R-:W4:Y:S04]  /*0880*/  LDG.E R20, desc[UR6][R6.64+0xc] ;  /* 0x00000c0606147981 */ /* 0x000f28000c1e1900 */
[----:B------:R-:W4:Y:S04]  /*0890*/  LDG.E.U8 R22, desc[UR6][R4.64+0x5] ;  /* 0x0000050604167981 */ /* 0x000f28000c1e1100 */
[----:B------:R0:W4:Y:S01]  /*08a0*/  LDG.E.U8 R21, desc[UR6][R4.64+0x6] ;  /* 0x0000060604157981 */ /* 0x000122000c1e1100 */
[----:B------:R-:W-:-:S05]  /*08b0*/  I2FP.F32.U32 R19, R19 ;  /* 0x0000001300137245 */ /* 0x000fca0000201000 */
[----:B------:R-:W-:Y:S01]  /*08c0*/  FFMA R19, R19, R18, R25 ;  /* 0x0000001213137223 */ /* 0x000fe20000000019 */
[----:B0-----:R-:W-:Y:S01]  /*08d0*/  I2FP.F32.U32 R5, R24 ;  /* 0x0000001800057245 */ /* 0x001fe20000201000 */
[----:B------:R-:W-:Y:S01]  /*08e0*/  VIADD R15, R15, 0x8 ;  /* 0x000000080f0f7836 */ /* 0x000fe20000000000 */
[----:B--2---:R-:W-:Y:S02]  /*08f0*/  I2FP.F32.U32 R18, R17 ;  /* 0x0000001100127245 */ /* 0x004fe40000201000 */
[----:B---3--:R-:W-:-:S03]  /*0900*/  I2FP.F32.U32 R17, R16 ;  /* 0x0000001000117245 */ /* 0x008fc60000201000 */
[----:B----4-:R-:W-:Y:S01]  /*0910*/  FFMA R18, R18, R20, R19 ;  /* 0x0000001412127223 */ /* 0x010fe20000000013 */
[----:B------:R-:W-:-:S03]  /*0920*/  I2FP.F32.U32 R22, R22 ;  /* 0x0000001600167245 */ /* 0x000fc60000201000 */
[----:B------:R-:W-:Y:S01]  /*0930*/  FFMA R17, R17, R23, R18 ;  /* 0x0000001711117223 */ /* 0x000fe20000000012 */
[----:B------:R-:W-:-:S03]  /*0940*/  I2FP.F32.U32 R21, R21 ;  /* 0x0000001500157245 */ /* 0x000fc60000201000 */
[----:B------:R-:W-:-:S04]  /*0950*/  FFMA R22, R22, R28, R17 ;  /* 0x0000001c16167223 */ /* 0x000fc80000000011 */
[----:B------:R-:W-:-:S04]  /*0960*/  FFMA R22, R21, R27, R22 ;  /* 0x0000001b15167223 */ /* 0x000fc80000000016 */
[----:B------:R-:W-:-:S07]  /*0970*/  FFMA R16, R5, R29, R22 ;  /* 0x0000001d05107223 */ /* 0x000fce0000000016 */
.L_x_11:
        /* <DEDUP_REMOVED lines=17> */
[----:B------:R-:W4:Y:S01]  /*0a90*/  LDG.E R24, desc[UR6][R6.64+0xc] ;  /* 0x00000c0606187981 */ /* 0x000f22000c1e1900 */
[----:B------:R-:W-:-:S02]  /*0aa0*/  IADD3 R15, PT, PT, R15, 0x4, RZ ;  /* 0x000000040f0f7810 */ /* 0x000fc40007ffe0ff */
[----:B--2---:R-:W-:Y:S02]  /*0ab0*/  I2FP.F32.U32 R17, R14 ;  /* 0x0000000e00117245 */ /* 0x004fe40000201000 */
[----:B---3--:R-:W-:Y:S02]  /*0ac0*/  I2FP.F32.U32 R14, R19 ;  /* 0x00000013000e7245 */ /* 0x008fe40000201000 */
[----:B----4-:R-:W-:Y:S01]  /*0ad0*/  I2FP.F32.U32 R21, R21 ;  /* 0x0000001500157245 */ /* 0x010fe20000201000 */
[----:B------:R-:W-:Y:S01]  /*0ae0*/  FFMA R17, R17, R18, R16 ;  /* 0x0000001211117223 */ /* 0x000fe20000000010 */
[----:B------:R-:W-:-:S03]  /*0af0*/  I2FP.F32.U32 R23, R23 ;  /* 0x0000001700177245 */ /* 0x000fc60000201000 */
[----:B------:R-:W-:-:S04]  /*0b00*/  FFMA R14, R14, R20, R17 ;  /* 0x000000140e0e7223 */ /* 0x000fc80000000011 */
[----:B------:R-:W-:-:S04]  /*0b10*/  FFMA R14, R21, R22, R14 ;  /* 0x00000016150e7223 */ /* 0x000fc8000000000e */
[----:B------:R-:W-:-:S07]  /*0b20*/  FFMA R16, R23, R24, R14 ;  /* 0x0000001817107223 */ /* 0x000fce000000000e */
.L_x_12:
[----:B------:R-:W-:Y:S05]  /*0b30*/  @!P2 BRA `(.L_x_10) ;  /* 0x000000000050a947 */ /* 0x000fea0003800000 */
[----:B------:R-:W0:Y:S01]  /*0b40*/  LDC.64 R4, c[0x0][0x390] ;  /* 0x0000e400ff047b82 */ /* 0x000e220000000a00 */
[----:B------:R-:W-:Y:S02]  /*0b50*/  IMAD.MOV R13, RZ, RZ, -R13 ;  /* 0x000000ffff0d7224 */ /* 0x000fe400078e0a0d */
[C---:B0-----:R-:W-:Y:S01]  /*0b60*/  IMAD.WIDE.U32 R4, R15.reuse, 0x4, R4 ;  /* 0x000000040f047825 */ /* 0x041fe200078e0004 */
[----:B------:R-:W-:-:S03]  /*0b70*/  IADD3 R15, PT, PT, R15, 0x1, R11 ;  /* 0x000000010f0f7810 */ /* 0x000fc60007ffe00b */
[----:B------:R-:W-:Y:S02]  /*0b80*/  IMAD.MOV.U32 R17, RZ, RZ, R4 ;  /* 0x000000ffff117224 */ /* 0x000fe400078e0004 */
[----:B------:R-:W-:-:S07]  /*0b90*/  IMAD.MOV.U32 R18, RZ, RZ, R5 ;  /* 0x000000ffff127224 */ /* 0x000fce00078e0005 */
.L_x_13:
[----:B------:R-:W-:-:S04]  /*0ba0*/  IADD3 R4, P1, PT, R15, R2, RZ ;  /* 0x000000020f047210 */ /* 0x000fc80007f3e0ff */
[----:B------:R-:W-:-:S05]  /*0bb0*/  LEA.HI.X.SX32 R5, R15, R3, 0x1, P1 ;  /* 0x000000030f057211 */ /* 0x000fca00008f0eff */
[----:B------:R0:W2:Y:S02]  /*0bc0*/  LDG.E.U8 R6, desc[UR6][R4.64] ;  /* 0x0000000604067981 */ /* 0x0000a4000c1e1100 */
[----:B0-----:R-:W-:Y:S01]  /*0bd0*/  MOV R4, R17 ;  /* 0x0000001100047202 */ /* 0x001fe20000000f00 */
[----:B------:R-:W-:-:S05]  /*0be0*/  IMAD.MOV.U32 R5, RZ, RZ, R18 ;  /* 0x000000ffff057224 */ /* 0x000fca00078e0012 */
[----:B------:R-:W3:Y:S01]  /*0bf0*/  LDG.E R14, desc[UR6][R4.64] ;  /* 0x00000006040e7981 */ /* 0x000ee2000c1e1900 */
[----:B------:R-:W-:Y:S01]  /*0c00*/  VIADD R13, R13, 0x1 ;  /* 0x000000010d0d7836 */ /* 0x000fe20000000000 */
[----:B------:R-:W-:Y:S02]  /*0c10*/  IADD3 R17, P2, PT, R17, 0x4, RZ ;  /* 0x0000000411117810 */ /* 0x000fe40007f5e0ff */
[----:B------:R-:W-:Y:S02]  /*0c20*/  IADD3 R15, PT, PT, R15, 0x1, RZ ;  /* 0x000000010f0f7810 */ /* 0x000fe40007ffe0ff */
[----:B------:R-:W-:Y:S01]  /*0c30*/  ISETP.NE.AND P1, PT, R13, RZ, PT ;  /* 0x000000ff0d00720c */ /* 0x000fe20003f25270 */
[----:B------:R-:W-:Y:S01]  /*0c40*/  IMAD.X R18, RZ, RZ, R18, P2 ;  /* 0x000000ffff127224 */ /* 0x000fe200010e0612 */
[----:B--2---:R-:W-:-:S05]  /*0c50*/  I2FP.F32.U32 R7, R6 ;  /* 0x0000000600077245 */ /* 0x004fca0000201000 */
[----:B---3--:R-:W-:-:S06]  /*0c60*/  FFMA R16, R7, R14, R16 ;  /* 0x0000000e07107223 */ /* 0x008fcc0000000010 */
[----:B------:R-:W-:Y:S05]  /*0c70*/  @P1 BRA `(.L_x_13) ;  /* 0xfffffffc00c81947 */ /* 0x000fea000383ffff */
.L_x_10:
[----:B------:R-:W0:Y:S02]  /*0c80*/  F2F.F64.F32 R16, R16 ;  /* 0x0000001000107310 */ /* 0x000e240000201800 */
.L_x_7:
[----:B-----5:R-:W0:Y:S01]  /*0c90*/  I2F.F64.U16 R12, R12 ;  /* 0x0000000c000c7312 */ /* 0x020e220000101800 */
[----:B------:R-:W-:Y:S01]  /*0ca0*/  IMAD.MOV.U32 R3, RZ, RZ, 0x3bbb989d ;  /* 0x3bbb989dff037424 */ /* 0x000fe200078e00ff */
[----:B------:R-:W-:Y:S01]  /*0cb0*/  BSSY.RECONVERGENT B0, `(.L_x_14) ;  /* 0x000001b000007945 */ /* 0x000fe20003800200 */
[----:B------:R-:W-:Y:S01]  /*0cc0*/  IMAD.MOV.U32 R5, RZ, RZ, 0x437c0000 ;  /* 0x437c0000ff057424 */ /* 0x000fe200078e00ff */
[----:B0-----:R-:W-:-:S10]  /*0cd0*/  DMUL R16, R12, -R16 ;  /* 0x800000100c107228 */ /* 0x001fd40000000000 */
[----:B------:R-:W0:Y:S02]  /*0ce0*/  F2F.F32.F64 R16, R16 ;  /* 0x0000001000107310 */ /* 0x000e240000301000 */
[----:B0-----:R-:W-:-:S04]  /*0cf0*/  FFMA.SAT R2, R16, R3, 0.5 ;  /* 0x3f00000010027423 */ /* 0x001fc80000002003 */
[----:B------:R-:W-:-:S04]  /*0d00*/  FFMA.RM R2, R2, R5, 12582913 ;  /* 0x4b40000102027423 */ /* 0x000fc80000004005 */
[C---:B------:R-:W-:Y:S01]  /*0d10*/  FADD R3, R2.reuse, -12583039 ;  /* 0xcb40007f02037421 */ /* 0x040fe20000000000 */
[----:B------:R-:W-:-:S03]  /*0d20*/  IMAD.SHL.U32 R2, R2, 0x800000, RZ ;  /* 0x0080000002027824 */ /* 0x000fc600078e00ff */
[----:B------:R-:W-:-:S04]  /*0d30*/  FFMA R3, R16, 1.4426950216293334961, -R3 ;  /* 0x3fb8aa3b10037823 */ /* 0x000fc80000000803 */
[----:B------:R-:W-:-:S04]  /*0d40*/  FFMA R18, R16, 1.925963033500011079e-08, R3 ;  /* 0x32a5706010127823 */ /* 0x000fc80000000003 */
[----:B------:R-:W0:Y:S02]  /*0d50*/  MUFU.EX2 R3, R18 ;  /* 0x0000001200037308 */ /* 0x000e240000000800 */
[----:B0-----:R-:W-:-:S06]  /*0d60*/  FMUL R19, R2, R3 ;  /* 0x0000000302137220 */ /* 0x001fcc0000400000 */
[----:B------:R-:W0:Y:S02]  /*0d70*/  F2F.F64.F32 R2, R19 ;  /* 0x0000001300027310 */ /* 0x000e240000201800 */
[----:B0-----:R-:W-:-:S06]  /*0d80*/  DADD R2, R2, 1 ;  /* 0x3ff0000002027429 */ /* 0x001fcc0000000000 */
[----:B------:R-:W0:Y:S04]  /*0d90*/  MUFU.RCP64H R5, R3 ;  /* 0x0000000300057308 */ /* 0x000e280000001800 */
[----:B------:R-:W-:-:S04]  /*0da0*/  IADD3 R4, PT, PT, R3, 0x300402, RZ ;  /* 0x0030040203047810 */ /* 0x000fc80007ffe0ff */
[----:B------:R-:W-:Y:S02]  /*0db0*/  FSETP.GEU.AND P1, PT, |R4|, 5.8789094863358348022e-39, PT ;  /* 0x004004020400780b */ /* 0x000fe40003f2e200 */
[----:B0-----:R-:W-:-:S08]  /*0dc0*/  DFMA R6, -R2, R4, 1 ;  /* 0x3ff000000206742b */ /* 0x001fd00000000104 */
[----:B------:R-:W-:-:S08]  /*0dd0*/  DFMA R6, R6, R6, R6 ;  /* 0x000000060606722b */ /* 0x000fd00000000006 */
[----:B------:R-:W-:-:S08]  /*0de0*/  DFMA R6, R4, R6, R4 ;  /* 0x000000060406722b */ /* 0x000fd00000000004 */
[----:B------:R-:W-:-:S08]  /*0df0*/  DFMA R14, -R2, R6, 1 ;  /* 0x3ff00000020e742b */ /* 0x000fd00000000106 */
[----:B------:R-:W-:Y:S01]  /*0e00*/  DFMA R14, R6, R14, R6 ;  /* 0x0000000e060e722b */ /* 0x000fe20000000006 */
[----:B------:R-:W-:Y:S10]  /*0e10*/  @P1 BRA `(.L_x_15) ;  /* 0x0000000000101947 */ /* 0x000ff40003800000 */
[----:B------:R-:W-:-:S05]  /*0e20*/  LOP3.LUT R4, R3, 0x7fffffff, RZ, 0xc0, !PT ;  /* 0x7fffffff03047812 */ /* 0x000fca00078ec0ff */
[----:B------:R-:W-:Y:S01]  /*0e30*/  VIADD R14, R4, 0xfff00000 ;  /* 0xfff00000040e7836 */ /* 0x000fe20000000000 */
[----:B------:R-:W-:-:S07]  /*0e40*/  MOV R4, 0xe60 ;  /* 0x00000e6000047802 */ /* 0x000fce0000000f00 */
[----:B------:R-:W-:Y:S05]  /*0e50*/  CALL.REL.NOINC `($__internal_0_$__cuda_sm20_dblrcp_rn_slowpath_v3) ;  /* 0x0000000800087944 */ /* 0x000fea0003c00000 */
.L_x_15:
[----:B------:R-:W-:Y:S05]  /*0e60*/  BSYNC.RECONVERGENT B0 ;  /* 0x0000000000007941 */ /* 0x000fea0003800200 */
.L_x_14:
[----:B------:R-:W-:Y:S05]  /*0e70*/  @!P0 EXIT ;  /* 0x000000000000894d */ /* 0x000fea0003800000 */
[----:B------:R-:W0:Y:S01]  /*0e80*/  LDC R6, c[0x0][0x398] ;  /* 0x0000e600ff067b82 */ /* 0x000e220000000800 */
[----:B------:R-:W-:Y:S01]  /*0e90*/  DADD R14, -R12, R14 ;  /* 0x000000000c0e7229 */ /* 0x000fe2000000010e */
[----:B------:R-:W-:-:S05]  /*0ea0*/  IMAD.MOV.U32 R13, RZ, RZ, RZ ;  /* 0x000000ffff0d7224 */ /* 0x000fca00078e00ff */
[----:B------:R1:W2:Y:S01]  /*0eb0*/  F2F.F32.F64 R7, R14 ;  /* 0x0000000e00077310 */ /* 0x0002a20000301000 */
[C---:B0-----:R-:W-:Y:S02]  /*0ec0*/  ISETP.GE.U32.AND P1, PT, R6.reuse, 0x8, PT ;  /* 0x000000080600780c */ /* 0x041fe40003f26070 */
[----:B------:R-:W-:-:S04]  /*0ed0*/  LOP3.LUT R20, R6, 0x7, RZ, 0xc0, !PT ;  /* 0x0000000706147812 */ /* 0x000fc800078ec0ff */
[----:B------:R-:W-:-:S07]  /*0ee0*/  ISETP.NE.AND P0, PT, R20, RZ, PT ;  /* 0x000000ff1400720c */ /* 0x000fce0003f05270 */
[----:B-12---:R-:W-:Y:S06]  /*0ef0*/  @!P1 BRA `(.L_x_16) ;  /* 0x0000000000e09947 */ /* 0x006fec0003800000 */
[----:B------:R-:W0:Y:S01]  /*0f00*/  LDCU.64 UR4, c[0x0][0x388] ;  /* 0x00007100ff0477ac */ /* 0x000e220008000a00 */
[----:B------:R-:W1:Y:S01]  /*0f10*/  LDC R12, c[0x0][0x39c] ;  /* 0x0000e700ff0c7b82 */ /* 0x000e620000000800 */
[----:B------:R-:W-:-:S07]  /*0f20*/  LOP3.LUT R13, R6, 0x7ffffff8, RZ, 0xc0, !PT ;  /* 0x7ffffff8060d7812 */ /* 0x000fce00078ec0ff */
[----:B------:R-:W2:Y:S01]  /*0f30*/  LDC.64 R2, c[0x0][0x380] ;  /* 0x0000e000ff027b82 */ /* 0x000ea20000000a00 */
[----:B0-----:R-:W-:Y:S01]  /*0f40*/  IADD3 R8, P2, PT, R11, UR4, RZ ;  /* 0x000000040b087c10 */ /* 0x001fe2000ff5e0ff */
[----:B------:R-:W-:-:S03]  /*0f50*/  IMAD.MOV.U32 R11, RZ, RZ, R0 ;  /* 0x000000ffff0b7224 */ /* 0x000fc600078e0000 */
[----:B------:R-:W-:Y:S02]  /*0f60*/  IADD3 R4, P1, PT, R8, 0x4, RZ ;  /* 0x0000000408047810 */ /* 0x000fe40007f3e0ff */
[----:B------:R-:W-:Y:S02]  /*0f70*/  IADD3.X R9, PT, PT, R10, UR5, RZ, P2, !PT ;  /* 0x000000050a097c10 */ /* 0x000fe400097fe4ff */
[----:B------:R-:W-:-:S03]  /*0f80*/  IADD3 R10, PT, PT, -R13, RZ, RZ ;  /* 0x000000ff0d0a7210 */ /* 0x000fc60007ffe1ff */
[----:B------:R-:W-:-:S07]  /*0f90*/  IMAD.X R5, RZ, RZ, R9, P1 ;  /* 0x000000ffff057224 */ /* 0x000fce00008e0609 */
.L_x_17:
[----:B---3--:R-:W3:Y:S02]  /*0fa0*/  LDG.E.U8 R14, desc[UR6][R4.64+-0x3] ;  /* 0xfffffd06040e7981 */ /* 0x008ee4000c1e1100 */
[----:B---3--:R-:W-:Y:S01]  /*0fb0*/  I2FP.F32.U32 R16, R14 ;  /* 0x0000000e00107245 */ /* 0x008fe20000201000 */
[----:B--2---:R-:W-:-:S04]  /*0fc0*/  IMAD.WIDE R14, R11, 0x4, R2 ;  /* 0x000000040b0e7825 */ /* 0x004fc800078e0202 */
[----:B------:R-:W-:-:S05]  /*0fd0*/  FMUL R21, R7, R16 ;  /* 0x0000001007157220 */ /* 0x000fca0000400000 */
[----:B------:R0:W-:Y:S04]  /*0fe0*/  STG.E desc[UR6][R14.64], R21 ;  /* 0x000000150e007986 */ /* 0x0001e8000c101906 */
[----:B------:R-:W2:Y:S02]  /*0ff0*/  LDG.E.U8 R16, desc[UR6][R4.64+-0x2] ;  /* 0xfffffe0604107981 */ /* 0x000ea4000c1e1100 */
[----:B--2---:R-:W-:Y:S01]  /*1000*/  I2FP.F32.U32 R18, R16 ;  /* 0x0000001000127245 */ /* 0x004fe20000201000 */
[----:B-1----:R-:W-:-:S04]  /*1010*/  IMAD.WIDE R16, R12, 0x4, R14 ;  /* 0x000000040c107825 */ /* 0x002fc800078e020e */
[----:B------:R-:W-:-:S05]  /*1020*/  FMUL R23, R7, R18 ;  /* 0x0000001207177220 */ /* 0x000fca0000400000 */
[----:B------:R1:W-:Y:S04]  /*1030*/  STG.E desc[UR6][R16.64], R23 ;  /* 0x0000001710007986 */ /* 0x0003e8000c101906 */
[----:B------:R-:W2:Y:S02]  /*1040*/  LDG.E.U8 R18, desc[UR6][R4.64+-0x1] ;  /* 0xffffff0604127981 */ /* 0x000ea4000c1e1100 */
[----:B--2---:R-:W-:Y:S01]  /*1050*/  I2FP.F32.U32 R22, R18 ;  /* 0x0000001200167245 */ /* 0x004fe20000201000 */
[----:B------:R-:W-:-:S04]  /*1060*/  IMAD.WIDE R18, R12, 0x4, R16 ;  /* 0x000000040c127825 */ /* 0x000fc800078e0210 */
[----:B------:R-:W-:-:S05]  /*1070*/  FMUL R25, R7, R22 ;  /* 0x0000001607197220 */ /* 0x000fca0000400000 */
[----:B------:R2:W-:Y:S04]  /*1080*/  STG.E desc[UR6][R18.64], R25 ;  /* 0x0000001912007986 */ /* 0x0005e8000c101906 */
[----:B0-----:R-:W3:Y:S02]  /*1090*/  LDG.E.U8 R14, desc[UR6][R4.64] ;  /* 0x00000006040e7981 */ /* 0x001ee4000c1e1100 */
[----:B---3--:R-:W-:Y:S01]  /*10a0*/  I2FP.F32.U32 R22, R14 ;  /* 0x0000000e00167245 */ /* 0x008fe20000201000 */
[----:B------:R-:W-:-:S04]  /*10b0*/  IMAD.WIDE R14, R12, 0x4, R18 ;  /* 0x000000040c0e7825 */ /* 0x000fc800078e0212 */
[----:B------:R-:W-:-:S05]  /*10c0*/  FMUL R21, R7, R22 ;  /* 0x0000001607157220 */ /* 0x000fca0000400000 */
[----:B------:R0:W-:Y:S04]  /*10d0*/  STG.E desc[UR6][R14.64], R21 ;  /* 0x000000150e007986 */ /* 0x0001e8000c101906 */
[----:B-1----:R-:W3:Y:S02]  /*10e0*/  LDG.E.U8 R16, desc[UR6][R4.64+0x1] ;  /* 0x0000010604107981 */ /* 0x002ee4000c1e1100 */
[----:B---3--:R-:W-:Y:S01]  /*10f0*/  I2FP.F32.U32 R22, R16 ;  /* 0x0000001000167245 */ /* 0x008fe20000201000 */
[----:B------:R-:W-:-:S04]  /*1100*/  IMAD.WIDE R16, R12, 0x4, R14 ;  /* 0x000000040c107825 */ /* 0x000fc800078e020e */
[----:B------:R-:W-:-:S05]  /*1110*/  FMUL R23, R7, R22 ;  /* 0x0000001607177220 */ /* 0x000fca0000400000 */
[----:B------:R1:W-:Y:S04]  /*1120*/  STG.E desc[UR6][R16.64], R23 ;  /* 0x0000001710007986 */ /* 0x0003e8000c101906 */
[----:B--2---:R-:W2:Y:S02]  /*1130*/  LDG.E.U8 R18, desc[UR6][R4.64+0x2] ;  /* 0x0000020604127981 */ /* 0x004ea4000c1e1100 */
[----:B--2---:R-:W-:Y:S01]  /*1140*/  I2FP.F32.U32 R22, R18 ;  /* 0x0000001200167245 */ /* 0x004fe20000201000 */
[----:B------:R-:W-:-:S04]  /*1150*/  IMAD.WIDE R18, R12, 0x4, R16 ;  /* 0x000000040c127825 */ /* 0x000fc800078e0210 */
[----:B------:R-:W-:-:S05]  /*1160*/  FMUL R25, R7, R22 ;  /* 0x0000001607197220 */ /* 0x000fca0000400000 */
[----:B------:R3:W-:Y:S04]  /*1170*/  STG.E desc[UR6][R18.64], R25 ;  /* 0x0000001912007986 */ /* 0x0007e8000c101906 */
[----:B0-----:R-:W2:Y:S02]  /*1180*/  LDG.E.U8 R14, desc[UR6][R4.64+0x3] ;  /* 0x00000306040e7981 */ /* 0x001ea4000c1e1100 */
[----:B--2---:R-:W-:Y:S01]  /*1190*/  I2FP.F32.U32 R22, R14 ;  /* 0x0000000e00167245 */ /* 0x004fe20000201000 */
[----:B------:R-:W-:-:S04]  /*11a0*/  IMAD.WIDE R14, R12, 0x4, R18 ;  /* 0x000000040c0e7825 */ /* 0x000fc800078e0212 */
[----:B------:R-:W-:-:S05]  /*11b0*/  FMUL R21, R7, R22 ;  /* 0x0000001607157220 */ /* 0x000fca0000400000 */
[----:B------:R3:W-:Y:S04]  /*11c0*/  STG.E desc[UR6][R14.64], R21 ;  /* 0x000000150e007986 */ /* 0x0007e8000c101906 */
[----:B-1----:R0:W2:Y:S01]  /*11d0*/  LDG.E.U8 R16, desc[UR6][R4.64+0x4] ;  /* 0x0000040604107981 */ /* 0x0020a2000c1e1100 */
[----:B------:R-:W-:Y:S01]  /*11e0*/  VIADD R10, R10, 0x8 ;  /* 0x000000080a0a7836 */ /* 0x000fe20000000000 */
[----:B------:R-:W-:-:S04]  /*11f0*/  LEA R11, R12, R11, 0x3 ;  /* 0x0000000b0c0b7211 */ /* 0x000fc800078e18ff */
[----:B------:R-:W-:Y:S02]  /*1200*/  ISETP.NE.AND P1, PT, R10, RZ, PT ;  /* 0x000000ff0a00720c */ /* 0x000fe40003f25270 */
[----:B0-----:R-:W-:-:S05]  /*1210*/  IADD3 R4, P2, PT, R4, 0x8, RZ ;  /* 0x0000000804047810 */ /* 0x001fca0007f5e0ff */
[----:B------:R-:W-:Y:S01]  /*1220*/  IMAD.X R5, RZ, RZ, R5, P2 ;  /* 0x000000ffff057224 */ /* 0x000fe200010e0605 */
[----:B--2---:R-:W-:Y:S01]  /*1230*/  I2FP.F32.U32 R22, R16 ;  /* 0x0000001000167245 */ /* 0x004fe20000201000 */
[----:B------:R-:W-:-:S04]  /*1240*/  IMAD.WIDE R16, R12, 0x4, R14 ;  /* 0x000000040c107825 */ /* 0x000fc800078e020e */
[----:B------:R-:W-:-:S05]  /*1250*/  FMUL R23, R7, R22 ;  /* 0x0000001607177220 */ /* 0x000fca0000400000 */
[----:B------:R3:W-:Y:S01]  /*1260*/  STG.E desc[UR6][R16.64], R23 ;  /* 0x0000001710007986 */ /* 0x0007e2000c101906 */
[----:B------:R-:W-:Y:S05]  /*1270*/  @P1 BRA `(.L_x_17) ;  /* 0xfffffffc00481947 */ /* 0x000fea000383ffff */
.L_x_16:
[----:B------:R-:W-:Y:S05]  /*1280*/  @!P0 EXIT ;  /* 0x000000000000894d */ /* 0x000fea0003800000 */
[----:B------:R-:W-:Y:S02]  /*1290*/  ISETP.GE.U32.AND P0, PT, R20, 0x4, PT ;  /* 0x000000041400780c */ /* 0x000fe40003f06070 */
[----:B---3--:R-:W-:-:S04]  /*12a0*/  LOP3.LUT R18, R6, 0x3, RZ, 0xc0, !PT ;  /* 0x0000000306127812 */ /* 0x008fc800078ec0ff */
[----:B------:R-:W-:-:S07]  /*12b0*/  ISETP.NE.AND P1, PT, R18, RZ, PT ;  /* 0x000000ff1200720c */ /* 0x000fce0003f25270 */
[----:B------:R-:W-:Y:S06]  /*12c0*/  @!P0 BRA `(.L_x_18) ;  /* 0x0000000000688947 */ /* 0x000fec0003800000 */
[----:B------:R-:W-:Y:S01]  /*12d0*/  IADD3 R2, P0, PT, R13, R8, RZ ;  /* 0x000000080d027210 */ /* 0x000fe20007f1e0ff */
[----:B------:R-:W0:Y:S04]  /*12e0*/  LDC R4, c[0x0][0x39c] ;  /* 0x0000e700ff047b82 */ /* 0x000e280000000800 */
[----:B------:R-:W-:-:S04]  /*12f0*/  IMAD.X R3, RZ, RZ, R9, P0 ;  /* 0x000000ffff037224 */ /* 0x000fc800000e0609 */
[----:B------:R-:W1:Y:S01]  /*1300*/  LDC.64 R10, c[0x0][0x380] ;  /* 0x0000e000ff0a7b82 */ /* 0x000e620000000a00 */
[----:B------:R-:W2:Y:S01]  /*1310*/  LDG.E.U8 R5, desc[UR6][R2.64+0x1] ;  /* 0x0000010602057981 */ /* 0x000ea2000c1e1100 */
[----:B0-----:R-:W-:-:S04]  /*1320*/  IMAD R15, R13, R4, R0 ;  /* 0x000000040d0f7224 */ /* 0x001fc800078e0200 */
[----:B-1----:R-:W-:Y:S01]  /*1330*/  IMAD.WIDE R10, R15, 0x4, R10 ;  /* 0x000000040f0a7825 */ /* 0x002fe200078e020a */
[----:B--2---:R-:W-:-:S05]  /*1340*/  I2FP.F32.U32 R12, R5 ;  /* 0x00000005000c7245 */ /* 0x004fca0000201000 */
[----:B------:R-:W-:-:S05]  /*1350*/  FMUL R5, R7, R12 ;  /* 0x0000000c07057220 */ /* 0x000fca0000400000 */
[----:B------:R0:W-:Y:S04]  /*1360*/  STG.E desc[UR6][R10.64], R5 ;  /* 0x000000050a007986 */ /* 0x0001e8000c101906 */
[----:B------:R-:W2:Y:S01]  /*1370*/  LDG.E.U8 R12, desc[UR6][R2.64+0x2] ;  /* 0x00000206020c7981 */ /* 0x000ea2000c1e1100 */
[----:B------:R-:W-:Y:S01]  /*1380*/  IMAD.WIDE R14, R4, 0x4, R10 ;  /* 0x00000004040e7825 */ /* 0x000fe200078e020a */
        /* <DEDUP_REMOVED lines=8> */
[----:B0-----:R-:W2:Y:S01]  /*1410*/  LDG.E.U8 R5, desc[UR6][R2.64+0x4] ;  /* 0x0000040602057981 */ /* 0x001ea2000c1e1100 */
[----:B------:R-:W-:Y:S01]  /*1420*/  VIADD R13, R13, 0x4 ;  /* 0x000000040d0d7836 */ /* 0x000fe20000000000 */
[----:B--2---:R-:W-:Y:S01]  /*1430*/  I2FP.F32.U32 R10, R5 ;  /* 0x00000005000a7245 */ /* 0x004fe20000201000 */
[----:B------:R-:W-:-:S04]  /*1440*/  IMAD.WIDE R4, R4, 0x4, R16 ;  /* 0x0000000404047825 */ /* 0x000fc800078e0210 */
[----:B------:R-:W-:-:S05]  /*1450*/  FMUL R11, R7, R10 ;  /* 0x0000000a070b7220 */ /* 0x000fca0000400000 */
[----:B------:R1:W-:Y:S02]  /*1460*/  STG.E desc[UR6][R4.64], R11 ;  /* 0x0000000b04007986 */ /* 0x0003e4000c101906 */
.L_x_18:
[----:B------:R-:W-:Y:S05]  /*1470*/  @!P1 EXIT ;  /* 0x000000000000994d */ /* 0x000fea0003800000 */
[----:B------:R-:W-:Y:S02]  /*1480*/  ISETP.NE.AND P0, PT, R18, 0x1, PT ;  /* 0x000000011200780c */ /* 0x000fe40003f05270 */
[----:B------:R-:W-:-:S04]  /*1490*/  LOP3.LUT R6, R6, 0x1, RZ, 0xc0, !PT ;  /* 0x0000000106067812 */ /* 0x000fc800078ec0ff */
[----:B------:R-:W-:-:S07]  /*14a0*/  ISETP.NE.U32.AND P1, PT, R6, 0x1, PT ;  /* 0x000000010600780c */ /* 0x000fce0003f25070 */
[----:B------:R-:W-:Y:S06]  /*14b0*/  @!P0 BRA `(.L_x_19) ;  /* 0x0000000000408947 */ /* 0x000fec0003800000 */
[C---:B------:R-:W-:Y:S01]  /*14c0*/  IADD3 R2, P0, PT, R13.reuse, R8, RZ ;  /* 0x000000080d027210 */ /* 0x040fe20007f1e0ff */
[----:B-1----:R-:W0:Y:S03]  /*14d0*/  LDC R11, c[0x0][0x39c] ;  /* 0x0000e700ff0b7b82 */ /* 0x002e260000000800 */
[----:B------:R-:W-:-:S05]  /*14e0*/  LEA.HI.X.SX32 R3, R13, R9, 0x1, P0 ;  /* 0x000000090d037211 */ /* 0x000fca00000f0eff */
[----:B------:R-:W2:Y:S01]  /*14f0*/  LDG.E.U8 R6, desc[UR6][R2.64+0x1] ;  /* 0x0000010602067981 */ /* 0x000ea2000c1e1100 */
[----:B------:R-:W1:Y:S01]  /*1500*/  LDC.64 R4, c[0x0][0x380] ;  /* 0x0000e000ff047b82 */ /* 0x000e620000000a00 */
[----:B0-----:R-:W-:-:S04]  /*1510*/  IMAD R15, R13, R11, R0 ;  /* 0x0000000b0d0f7224 */ /* 0x001fc800078e0200 */
[----:B-1----:R-:W-:Y:S01]  /*1520*/  IMAD.WIDE R4, R15, 0x4, R4 ;  /* 0x000000040f047825 */ /* 0x002fe200078e0204 */
[----:B--2---:R-:W-:-:S05]  /*1530*/  I2FP.F32.U32 R6, R6 ;  /* 0x0000000600067245 */ /* 0x004fca0000201000 */
[----:B------:R-:W-:-:S05]  /*1540*/  FMUL R15, R7, R6 ;  /* 0x00000006070f7220 */ /* 0x000fca0000400000 */
[----:B------:R0:W-:Y:S04]  /*1550*/  STG.E desc[UR6][R4.64], R15 ;  /* 0x0000000f04007986 */ /* 0x0001e8000c101906 */
[----:B------:R-:W2:Y:S01]  /*1560*/  LDG.E.U8 R6, desc[UR6][R2.64+0x2] ;  /* 0x0000020602067981 */ /* 0x000ea2000c1e1100 */
[----:B------:R-:W-:-:S04]  /*1570*/  IMAD.WIDE R10, R11, 0x4, R4 ;  /* 0x000000040b0a7825 */ /* 0x000fc800078e0204 */
[----:B------:R-:W-:Y:S01]  /*1580*/  VIADD R13, R13, 0x2 ;  /* 0x000000020d0d7836 */ /* 0x000fe20000000000 */
[----:B--2---:R-:W-:-:S05]  /*1590*/  I2FP.F32.U32 R6, R6 ;  /* 0x0000000600067245 */ /* 0x004fca0000201000 */
[----:B------:R-:W-:-:S05]  /*15a0*/  FMUL R17, R7, R6 ;  /* 0x0000000607117220 */ /* 0x000fca0000400000 */
[----:B------:R0:W-:Y:S02]  /*15b0*/  STG.E desc[UR6][R10.64], R17 ;  /* 0x000000110a007986 */ /* 0x0001e4000c101906 */
.L_x_19:
[----:B------:R-:W-:Y:S05]  /*15c0*/  @P1 EXIT ;  /* 0x000000000000194d */ /* 0x000fea0003800000 */
[C---:B------:R-:W-:Y:S01]  /*15d0*/  IADD3 R8, P0, PT, R13.reuse, R8, RZ ;  /* 0x000000080d087210 */ /* 0x040fe20007f1e0ff */
[----:B------:R-:W2:Y:S01]  /*15e0*/  LDC.64 R2, c[0x0][0x380] ;  /* 0x0000e000ff027b82 */ /* 0x000ea20000000a00 */
[----:B------:R-:W3:Y:S02]  /*15f0*/  LDCU UR4, c[0x0][0x39c] ;  /* 0x00007380ff0477ac */ /* 0x000ee40008000800 */
[----:B------:R-:W-:-:S05]  /*1600*/  LEA.HI.X.SX32 R9, R13, R9, 0x1, P0 ;  /* 0x000000090d097211 */ /* 0x000fca00000f0eff */
[----:B------:R-:W4:Y:S01]  /*1610*/  LDG.E.U8 R8, desc[UR6][R8.64+0x1] ;  /* 0x0000010608087981 */ /* 0x000f22000c1e1100 */
[----:B---3--:R-:W-:-:S04]  /*1620*/  IMAD R13, R13, UR4, R0 ;  /* 0x000000040d0d7c24 */ /* 0x008fc8000f8e0200 */
[----:B--2---:R-:W-:Y:S01]  /*1630*/  IMAD.WIDE R2, R13, 0x4, R2 ;  /* 0x000000040d027825 */ /* 0x004fe200078e0202 */
[----:B----4-:R-:W-:-:S05]  /*1640*/  I2FP.F32.U32 R0, R8 ;  /* 0x0000000800007245 */ /* 0x010fca0000201000 */
[----:B------:R-:W-:-:S05]  /*1650*/  FMUL R7, R7, R0 ;  /* 0x0000000007077220 */ /* 0x000fca0000400000 */
[----:B------:R-:W-:Y:S01]  /*1660*/  STG.E desc[UR6][R2.64], R7 ;  /* 0x0000000702007986 */ /* 0x000fe2000c101906 */
[----:B------:R-:W-:Y:S05]  /*1670*/  EXIT ;  /* 0x000000000000794d */ /* 0x000fea0003800000 */
        .weak           $__internal_0_$__cuda_sm20_dblrcp_rn_slowpath_v3
        .type           $__internal_0_$__cuda_sm20_dblrcp_rn_slowpath_v3,@function
        .size           $__internal_0_$__cuda_sm20_dblrcp_rn_slowpath_v3,(.L_x_25 - $__internal_0_$__cuda_sm20_dblrcp_rn_slowpath_v3)
$__internal_0_$__cuda_sm20_dblrcp_rn_slowpath_v3:
[----:B------:R-:W-:Y:S01]  /*1680*/  DSETP.GTU.AND P1, PT, |R2|, +INF , PT ;  /* 0x7ff000000200742a */ /* 0x000fe20003f2c200 */
[----:B------:R-:W-:-:S13]  /*1690*/  BSSY.RECONVERGENT B1, `(.L_x_20) ;  /* 0x0000023000017945 */ /* 0x000fda0003800200 */
[----:B------:R-:W-:Y:S05]  /*16a0*/  @P1 BRA `(.L_x_21) ;  /* 0x00000000007c1947 */ /* 0x000fea0003800000 */
[----:B------:R-:W-:-:S04]  /*16b0*/  LOP3.LUT R5, R3, 0x7fffffff, RZ, 0xc0, !PT ;  /* 0x7fffffff03057812 */ /* 0x000fc800078ec0ff */
[----:B------:R-:W-:-:S04]  /*16c0*/  IADD3 R6, PT, PT, R5, -0x1, RZ ;  /* 0xffffffff05067810 */ /* 0x000fc80007ffe0ff */
[----:B------:R-:W-:-:S13]  /*16d0*/  ISETP.GE.U32.AND P1, PT, R6, 0x7fefffff, PT ;  /* 0x7fefffff0600780c */ /* 0x000fda0003f26070 */
[----:B------:R-:W-:Y:S01]  /*16e0*/  @P1 LOP3.LUT R7, R3, 0x7ff00000, RZ, 0x3c, !PT ;  /* 0x7ff0000003071812 */ /* 0x000fe200078e3cff */
[----:B------:R-:W-:Y:S01]  /*16f0*/  @P1 IMAD.MOV.U32 R6, RZ, RZ, RZ ;  /* 0x000000ffff061224 */ /* 0x000fe200078e00ff */
[----:B------:R-:W-:Y:S06]  /*1700*/  @P1 BRA `(.L_x_22) ;  /* 0x00000000006c1947 */ /* 0x000fec0003800000 */
[----:B------:R-:W-:-:S13]  /*1710*/  ISETP.GE.U32.AND P1, PT, R5, 0x1000001, PT ;  /* 0x010000010500780c */ /* 0x000fda0003f26070 */
[----:B------:R-:W-:Y:S05]  /*1720*/  @!P1 BRA `(.L_x_23) ;  /* 0x0000000000349947 */ /* 0x000fea0003800000 */
[----:B------:R-:W-:Y:S02]  /*1730*/  VIADD R7, R3, 0xc0200000 ;  /* 0xc020000003077836 */ /* 0x000fe40000000000 */
[----:B------:R-:W-:Y:S02]  /*1740*/  IMAD.MOV.U32 R6, RZ, RZ, R2 ;  /* 0x000000ffff067224 */ /* 0x000fe400078e0002 */
[----:B------:R-:W0:Y:S04]  /*1750*/  MUFU.RCP64H R15, R7 ;  /* 0x00000007000f7308 */ /* 0x000e280000001800 */
[----:B0-----:R-:W-:-:S08]  /*1760*/  DFMA R16, -R6, R14, 1 ;  /* 0x3ff000000610742b */ /* 0x001fd0000000010e */
[----:B------:R-:W-:-:S08]  /*1770*/  DFMA R16, R16, R16, R16 ;  /* 0x000000101010722b */ /* 0x000fd00000000010 */
[----:B------:R-:W-:-:S08]  /*1780*/  DFMA R16, R14, R16, R14 ;  /* 0x000000100e10722b */ /* 0x000fd0000000000e */
[----:B------:R-:W-:-:S08]  /*1790*/  DFMA R14, -R6, R16, 1 ;  /* 0x3ff00000060e742b */ /* 0x000fd00000000110 */
[----:B------:R-:W-:-:S08]  /*17a0*/  DFMA R14, R16, R14, R16 ;  /* 0x0000000e100e722b */ /* 0x000fd00000000010 */
[----:B------:R-:W-:-:S08]  /*17b0*/  DMUL R14, R14, 2.2250738585072013831e-308 ;  /* 0x001000000e0e7828 */ /* 0x000fd00000000000 */
[----:B------:R-:W-:-:S08]  /*17c0*/  DFMA R2, -R2, R14, 1 ;  /* 0x3ff000000202742b */ /* 0x000fd0000000010e */
[----:B------:R-:W-:-:S08]  /*17d0*/  DFMA R2, R2, R2, R2 ;  /* 0x000000020202722b */ /* 0x000fd00000000002 */
[----:B------:R-:W-:Y:S01]  /*17e0*/  DFMA R6, R14, R2, R14 ;  /* 0x000000020e06722b */ /* 0x000fe2000000000e */
[----:B------:R-:W-:Y:S10]  /*17f0*/  BRA `(.L_x_22) ;  /* 0x0000000000307947 */ /* 0x000ff40003800000 */
.L_x_23:
[----:B------:R-:W-:Y:S01]  /*1800*/  DMUL R2, R2, 8.11296384146066816958e+31 ;  /* 0x4690000002027828 */ /* 0x000fe20000000000 */
[----:B------:R-:W-:-:S05]  /*1810*/  MOV R6, R14 ;  /* 0x0000000e00067202 */ /* 0x000fca0000000f00 */
[----:B------:R-:W0:Y:S02]  /*1820*/  MUFU.RCP64H R7, R3 ;  /* 0x0000000300077308 */ /* 0x000e240000001800 */
[----:B0-----:R-:W-:-:S08]  /*1830*/  DFMA R14, -R2, R6, 1 ;  /* 0x3ff00000020e742b */ /* 0x001fd00000000106 */
[----:B------:R-:W-:-:S08]  /*1840*/  DFMA R14, R14, R14, R14 ;  /* 0x0000000e0e0e722b */ /* 0x000fd0000000000e */
[----:B------:R-:W-:-:S08]  /*1850*/  DFMA R14, R6, R14, R6 ;  /* 0x0000000e060e722b */ /* 0x000fd00000000006 */
[----:B------:R-:W-:-:S08]  /*1860*/  DFMA R6, -R2, R14, 1 ;  /* 0x3ff000000206742b */ /* 0x000fd0000000010e */
[----:B------:R-:W-:-:S08]  /*1870*/  DFMA R6, R14, R6, R14 ;  /* 0x000000060e06722b */ /* 0x000fd0000000000e */
[----:B------:R-:W-:Y:S01]  /*1880*/  DMUL R6, R6, 8.11296384146066816958e+31 ;  /* 0x4690000006067828 */ /* 0x000fe20000000000 */
[----:B------:R-:W-:Y:S10]  /*1890*/  BRA `(.L_x_22) ;  /* 0x0000000000087947 */ /* 0x000ff40003800000 */
.L_x_21:
[----:B------:R-:W-:Y:S01]  /*18a0*/  LOP3.LUT R7, R3, 0x80000, RZ, 0xfc, !PT ;  /* 0x0008000003077812 */ /* 0x000fe200078efcff */
[----:B------:R-:W-:-:S07]  /*18b0*/  IMAD.MOV.U32 R6, RZ, RZ, R2 ;  /* 0x000000ffff067224 */ /* 0x000fce00078e0002 */
.L_x_22:
[----:B------:R-:W-:Y:S05]  /*18c0*/  BSYNC.RECONVERGENT B1 ;  /* 0x0000000000017941 */ /* 0x000fea0003800200 */
.L_x_20:
[----:B------:R-:W-:Y:S01]  /*18d0*/  IMAD.MOV.U32 R5, RZ, RZ, 0x0 ;  /* 0x00000000ff057424 */ /* 0x000fe200078e00ff */
[----:B------:R-:W-:Y:S01]  /*18e0*/  MOV R15, R7 ;  /* 0x00000007000f7202 */ /* 0x000fe20000000f00 */
[----:B------:R-:W-:Y:S02]  /*18f0*/  IMAD.MOV.U32 R14, RZ, RZ, R6 ;  /* 0x000000ffff0e7224 */ /* 0x000fe400078e0006 */
[----:B------:R-:W-:Y:S05]  /*1900*/  RET.REL.NODEC R4 `(transpose) ;  /* 0xffffffe404bc7950 */ /* 0x000fea0003c3ffff */
.L_x_24:
        /* <DEDUP_REMOVED lines=15> */
.L_x_25:


//--------------------- .nv.shared.reserved.0     --------------------------
	.section	.nv.shared.reserved.0,"aw",@nobits
	.weak		__nv_reservedSMEM_offset_0_alias
	.size		__nv_reservedSMEM_offset_0_alias, 0, 64
	.other		__nv_reservedSMEM_offset_0_alias,@"STO_CUDA_RESERVED_SHARED STV_DEFAULT"
__nv_reservedSMEM_offset_0_alias:
	.zero		0
	.zero		64


//--------------------- .nv.constant0.local_reduce --------------------------
	.section	.nv.constant0.local_reduce,"a",@progbits
	.sectionflags	@""
	.align	4
.nv.constant0.local_reduce:
	.zero		920


//--------------------- .nv.constant0.transpose   --------------------------
	.section	.nv.constant0.transpose,"a",@progbits
	.sectionflags	@""
	.align	4
.nv.constant0.transpose:
	.zero		928


//--------------------- SYMBOLS --------------------------

	.type		.nv.reservedSmem.offset0,@object
	.size		.nv.reservedSmem.offset0,0x4
